	.target	sm_90a

	.elftype	@"ET_EXEC"


//--------------------- .note.nv.tkinfo           --------------------------
	.section	.note.nv.tkinfo,"",@"SHT_NOTE"
	.sectionflags	@"SHF_NOTE_NV_TKINFO"
	.tkinfo
        /*0018*/ 	.word	0x00000002
        /*0030*/ 	.string	""
        /*0030*/ 	.string	"ptxas"
        /*0030*/ 	.string	"Cuda compilation tools, release 13.0, V13.0.88"
        /*0030*/ 	.string	"Build cuda_13.0.r13.0/compiler.36424714_0"
        /*0030*/ 	.string	"-arch sm_90a -m 64 "



//--------------------- .note.nv.cuinfo           --------------------------
	.section	.note.nv.cuinfo,"",@"SHT_NOTE"
	.sectionflags	@"SHF_NOTE_NV_CUINFO"
        /*0018*/ 	.short	0x0002
        /*001a*/ 	.short	0x005a
        /*001c*/ 	.short	0x0082
	.zero		2


//--------------------- .nv.info                  --------------------------
	.section	.nv.info,"",@"SHT_CUDA_INFO"
	.align	4


	//----- nvinfo : EIATTR_REGCOUNT
	.align		4
        /*0000*/ 	.byte	0x04, 0x2f
        /*0002*/ 	.short	(.L_12 - .L_11)
	.align		4
.L_11:
        /*0004*/ 	.word	index@(_ZN7cutlass13device_kernelINS_4gemm6kernel13GemmUniversalIN4cute5tupleIJiiiiEEENS1_10collective13CollectiveMmaINS1_40MainloopSm90TmaGmmaWarpSpecializedSparseILi2ENS5_IJNS4_1CILi1EEENSA_ILi2EEESB_EEENS1_35KernelTmaWarpSpecializedCooperativeEEENS5_IJNSA_ILi256EEESG_NSA_ILi128EEEEEENS_10bfloat16_tENS5_IJNS4_6LayoutINS5_IJiNS5_IJSC_iEEEiEEENS5_IJlNS5_IJSB_SC_EEElEEEEENSK_INS5_IJNS5_IJNS5_IJNSA_ILi8EEESC_NSA_ILi4EEEEEEiEEENS5_IJNS5_IJNSA_ILi16EEESC_SR_EEEiEEEiEEENS5_IJNS5_IJNS5_IJSH_SU_NSA_ILi2048EEEEEENSA_ILi8192EEEEEENS5_IJNS5_IJSB_NSA_ILi1024EEENSA_ILi32EEEEEElEEElEEEEEEEESJ_NS5_IJlSB_lEEENS4_8TiledMMAINS4_8MMA_AtomIJNS4_4SM904GMMA6SPARSE29GMMA_64x256x32_F32BF16BF16_SSILNS1D_5MajorE0ELS1G_0ELNS1D_7ScaleInE1ELS1H_1ELNS1D_9SparseSelE0EEEEEENSK_INS5_IJSC_SB_SB_EEENS5_IJSB_NSA_ILi0EEES1M_EEEEENS5_IJNS4_10UnderscoreES1P_S1P_EEEEENS4_23SM90_TMA_LOAD_MULTICASTENS4_14ComposedLayoutINS4_7SwizzleILi3ELi4ELi3EEENS4_25smem_sparse_ptr_flag_bitsILi2ELi16EEENSK_INS5_IJNS5_IJSB_SQ_EEENS5_IJSC_NSA_ILi64EEEEEEEEENS5_IJNS5_IJS1M_SH_EEESN_EEEEEEEvNS4_8identityENS4_13SM90_TMA_LOADENS1T_IS1V_NS4_18smem_ptr_flag_bitsILi16EEENSK_INS5_IJSQ_S1Z_EEENS5_IJS1Z_SB_EEEEEEEvS26_EENS_8epilogue10collective6detail29Sm90TmaWarpSpecializedAdapterINS2G_15DefaultEpilogueIfNS5_IJSB_llEEES2K_NS2F_6thread17LinearCombinationIfLi1EffLNS2L_9ScaleType4KindE0ELNS_15FloatRoundStyleE2EfEENS1_15EpilogueDefaultEEEEEvvEEEEvNT_6ParamsE)
        /*0008*/ 	.word	0x000000a8


	//----- nvinfo : EIATTR_FRAME_SIZE
	.align		4
.L_12:
        /*000c*/ 	.byte	0x04, 0x11
        /*000e*/ 	.short	(.L_14 - .L_13)
	.align		4
.L_13:
        /*0010*/ 	.word	index@(_ZN7cutlass13device_kernelINS_4gemm6kernel13GemmUniversalIN4cute5tupleIJiiiiEEENS1_10collective13CollectiveMmaINS1_40MainloopSm90TmaGmmaWarpSpecializedSparseILi2ENS5_IJNS4_1CILi1EEENSA_ILi2EEESB_EEENS1_35KernelTmaWarpSpecializedCooperativeEEENS5_IJNSA_ILi256EEESG_NSA_ILi128EEEEEENS_10bfloat16_tENS5_IJNS4_6LayoutINS5_IJiNS5_IJSC_iEEEiEEENS5_IJlNS5_IJSB_SC_EEElEEEEENSK_INS5_IJNS5_IJNS5_IJNSA_ILi8EEESC_NSA_ILi4EEEEEEiEEENS5_IJNS5_IJNSA_ILi16EEESC_SR_EEEiEEEiEEENS5_IJNS5_IJNS5_IJSH_SU_NSA_ILi2048EEEEEENSA_ILi8192EEEEEENS5_IJNS5_IJSB_NSA_ILi1024EEENSA_ILi32EEEEEElEEElEEEEEEEESJ_NS5_IJlSB_lEEENS4_8TiledMMAINS4_8MMA_AtomIJNS4_4SM904GMMA6SPARSE29GMMA_64x256x32_F32BF16BF16_SSILNS1D_5MajorE0ELS1G_0ELNS1D_7ScaleInE1ELS1H_1ELNS1D_9SparseSelE0EEEEEENSK_INS5_IJSC_SB_SB_EEENS5_IJSB_NSA_ILi0EEES1M_EEEEENS5_IJNS4_10UnderscoreES1P_S1P_EEEEENS4_23SM90_TMA_LOAD_MULTICASTENS4_14ComposedLayoutINS4_7SwizzleILi3ELi4ELi3EEENS4_25smem_sparse_ptr_flag_bitsILi2ELi16EEENSK_INS5_IJNS5_IJSB_SQ_EEENS5_IJSC_NSA_ILi64EEEEEEEEENS5_IJNS5_IJS1M_SH_EEESN_EEEEEEEvNS4_8identityENS4_13SM90_TMA_LOADENS1T_IS1V_NS4_18smem_ptr_flag_bitsILi16EEENSK_INS5_IJSQ_S1Z_EEENS5_IJS1Z_SB_EEEEEEEvS26_EENS_8epilogue10collective6detail29Sm90TmaWarpSpecializedAdapterINS2G_15DefaultEpilogueIfNS5_IJSB_llEEES2K_NS2F_6thread17LinearCombinationIfLi1EffLNS2L_9ScaleType4KindE0ELNS_15FloatRoundStyleE2EfEENS1_15EpilogueDefaultEEEEEvvEEEEvNT_6ParamsE)
        /*0014*/ 	.word	0x00000a60


	//----- nvinfo : EIATTR_MIN_STACK_SIZE
	.align		4
.L_14:
        /*0018*/ 	.byte	0x04, 0x12
        /*001a*/ 	.short	(.L_16 - .L_15)
	.align		4
.L_15:
        /*001c*/ 	.word	index@(_ZN7cutlass13device_kernelINS_4gemm6kernel13GemmUniversalIN4cute5tupleIJiiiiEEENS1_10collective13CollectiveMmaINS1_40MainloopSm90TmaGmmaWarpSpecializedSparseILi2ENS5_IJNS4_1CILi1EEENSA_ILi2EEESB_EEENS1_35KernelTmaWarpSpecializedCooperativeEEENS5_IJNSA_ILi256EEESG_NSA_ILi128EEEEEENS_10bfloat16_tENS5_IJNS4_6LayoutINS5_IJiNS5_IJSC_iEEEiEEENS5_IJlNS5_IJSB_SC_EEElEEEEENSK_INS5_IJNS5_IJNS5_IJNSA_ILi8EEESC_NSA_ILi4EEEEEEiEEENS5_IJNS5_IJNSA_ILi16EEESC_SR_EEEiEEEiEEENS5_IJNS5_IJNS5_IJSH_SU_NSA_ILi2048EEEEEENSA_ILi8192EEEEEENS5_IJNS5_IJSB_NSA_ILi1024EEENSA_ILi32EEEEEElEEElEEEEEEEESJ_NS5_IJlSB_lEEENS4_8TiledMMAINS4_8MMA_AtomIJNS4_4SM904GMMA6SPARSE29GMMA_64x256x32_F32BF16BF16_SSILNS1D_5MajorE0ELS1G_0ELNS1D_7ScaleInE1ELS1H_1ELNS1D_9SparseSelE0EEEEEENSK_INS5_IJSC_SB_SB_EEENS5_IJSB_NSA_ILi0EEES1M_EEEEENS5_IJNS4_10UnderscoreES1P_S1P_EEEEENS4_23SM90_TMA_LOAD_MULTICASTENS4_14ComposedLayoutINS4_7SwizzleILi3ELi4ELi3EEENS4_25smem_sparse_ptr_flag_bitsILi2ELi16EEENSK_INS5_IJNS5_IJSB_SQ_EEENS5_IJSC_NSA_ILi64EEEEEEEEENS5_IJNS5_IJS1M_SH_EEESN_EEEEEEEvNS4_8identityENS4_13SM90_TMA_LOADENS1T_IS1V_NS4_18smem_ptr_flag_bitsILi16EEENSK_INS5_IJSQ_S1Z_EEENS5_IJS1Z_SB_EEEEEEEvS26_EENS_8epilogue10collective6detail29Sm90TmaWarpSpecializedAdapterINS2G_15DefaultEpilogueIfNS5_IJSB_llEEES2K_NS2F_6thread17LinearCombinationIfLi1EffLNS2L_9ScaleType4KindE0ELNS_15FloatRoundStyleE2EfEENS1_15EpilogueDefaultEEEEEvvEEEEvNT_6ParamsE)
        /*0020*/ 	.word	0x00000a60
.L_16:


//--------------------- .nv.compat                --------------------------
	.section	.nv.compat,"",@"SHT_CUDA_COMPAT_INFO"
	.align	4
        /*0000*/ 	.byte	0x02, 0x09, 0x01, 0x00, 0x02, 0x02, 0x04, 0x00, 0x02, 0x05, 0x05, 0x00, 0x03, 0x07, 0x01, 0x01
        /*0010*/ 	.byte	0x02, 0x03, 0x01, 0x00, 0x02, 0x06, 0x01, 0x00, 0x04, 0x0b, 0x08, 0x00, 0x00, 0x00, 0x00, 0x00
        /*0020*/ 	.byte	0x00, 0x00, 0x00, 0x00


//--------------------- .nv.info._ZN7cutlass13device_kernelINS_4gemm6kernel13GemmUniversalIN4cute5tupleIJiiiiEEENS1_10collective13CollectiveMmaINS1_40MainloopSm90TmaGmmaWarpSpecializedSparseILi2ENS5_IJNS4_1CILi1EEENSA_ILi2EEESB_EEENS1_35KernelTmaWarpSpecializedCooperativeEEENS5_IJNSA_ILi256EEESG_NSA_ILi128EEEEEENS_10bfloat16_tENS5_IJNS4_6LayoutINS5_IJiNS5_IJSC_iEEEiEEENS5_IJlNS5_IJSB_SC_EEElEEEEENSK_INS5_IJNS5_IJNS5_IJNSA_ILi8EEESC_NSA_ILi4EEEEEEiEEENS5_IJNS5_IJNSA_ILi16EEESC_SR_EEEiEEEiEEENS5_IJNS5_IJNS5_IJSH_SU_NSA_ILi2048EEEEEENSA_ILi8192EEEEEENS5_IJNS5_IJSB_NSA_ILi1024EEENSA_ILi32EEEEEElEEElEEEEEEEESJ_NS5_IJlSB_lEEENS4_8TiledMMAINS4_8MMA_AtomIJNS4_4SM904GMMA6SPARSE29GMMA_64x256x32_F32BF16BF16_SSILNS1D_5MajorE0ELS1G_0ELNS1D_7ScaleInE1ELS1H_1ELNS1D_9SparseSelE0EEEEEENSK_INS5_IJSC_SB_SB_EEENS5_IJSB_NSA_ILi0EEES1M_EEEEENS5_IJNS4_10UnderscoreES1P_S1P_EEEEENS4_23SM90_TMA_LOAD_MULTICASTENS4_14ComposedLayoutINS4_7SwizzleILi3ELi4ELi3EEENS4_25smem_sparse_ptr_flag_bitsILi2ELi16EEENSK_INS5_IJNS5_IJSB_SQ_EEENS5_IJSC_NSA_ILi64EEEEEEEEENS5_IJNS5_IJS1M_SH_EEESN_EEEEEEEvNS4_8identityENS4_13SM90_TMA_LOADENS1T_IS1V_NS4_18smem_ptr_flag_bitsILi16EEENSK_INS5_IJSQ_S1Z_EEENS5_IJS1Z_SB_EEEEEEEvS26_EENS_8epilogue10collective6detail29Sm90TmaWarpSpecializedAdapterINS2G_15DefaultEpilogueIfNS5_IJSB_llEEES2K_NS2F_6thread17LinearCombinationIfLi1EffLNS2L_9ScaleType4KindE0ELNS_15FloatRoundStyleE2EfEENS1_15EpilogueDefaultEEEEEvvEEEEvNT_6ParamsE --------------------------
	.section	.nv.info._ZN7cutlass13device_kernelINS_4gemm6kernel13GemmUniversalIN4cute5tupleIJiiiiEEENS1_10collective13CollectiveMmaINS1_40MainloopSm90TmaGmmaWarpSpecializedSparseILi2ENS5_IJNS4_1CILi1EEENSA_ILi2EEESB_EEENS1_35KernelTmaWarpSpecializedCooperativeEEENS5_IJNSA_ILi256EEESG_NSA_ILi128EEEEEENS_10bfloat16_tENS5_IJNS4_6LayoutINS5_IJiNS5_IJSC_iEEEiEEENS5_IJlNS5_IJSB_SC_EEElEEEEENSK_INS5_IJNS5_IJNS5_IJNSA_ILi8EEESC_NSA_ILi4EEEEEEiEEENS5_IJNS5_IJNSA_ILi16EEESC_SR_EEEiEEEiEEENS5_IJNS5_IJNS5_IJSH_SU_NSA_ILi2048EEEEEENSA_ILi8192EEEEEENS5_IJNS5_IJSB_NSA_ILi1024EEENSA_ILi32EEEEEElEEElEEEEEEEESJ_NS5_IJlSB_lEEENS4_8TiledMMAINS4_8MMA_AtomIJNS4_4SM904GMMA6SPARSE29GMMA_64x256x32_F32BF16BF16_SSILNS1D_5MajorE0ELS1G_0ELNS1D_7ScaleInE1ELS1H_1ELNS1D_9SparseSelE0EEEEEENSK_INS5_IJSC_SB_SB_EEENS5_IJSB_NSA_ILi0EEES1M_EEEEENS5_IJNS4_10UnderscoreES1P_S1P_EEEEENS4_23SM90_TMA_LOAD_MULTICASTENS4_14ComposedLayoutINS4_7SwizzleILi3ELi4ELi3EEENS4_25smem_sparse_ptr_flag_bitsILi2ELi16EEENSK_INS5_IJNS5_IJSB_SQ_EEENS5_IJSC_NSA_ILi64EEEEEEEEENS5_IJNS5_IJS1M_SH_EEESN_EEEEEEEvNS4_8identityENS4_13SM90_TMA_LOADENS1T_IS1V_NS4_18smem_ptr_flag_bitsILi16EEENSK_INS5_IJSQ_S1Z_EEENS5_IJS1Z_SB_EEEEEEEvS26_EENS_8epilogue10collective6detail29Sm90TmaWarpSpecializedAdapterINS2G_15DefaultEpilogueIfNS5_IJSB_llEEES2K_NS2F_6thread17LinearCombinationIfLi1EffLNS2L_9ScaleType4KindE0ELNS_15FloatRoundStyleE2EfEENS1_15EpilogueDefaultEEEEEvvEEEEvNT_6ParamsE,"",@"SHT_CUDA_INFO"
	.sectionflags	@""
	.align	4


	//----- nvinfo : EIATTR_CUDA_API_VERSION
	.align		4
        /*0000*/ 	.byte	0x04, 0x37
        /*0002*/ 	.short	(.L_18 - .L_17)
.L_17:
        /*0004*/ 	.word	0x00000082


	//----- nvinfo : EIATTR_KPARAM_INFO
	.align		4
.L_18:
        /*0008*/ 	.byte	0x04, 0x17
        /*000a*/ 	.short	(.L_20 - .L_19)
.L_19:
        /*000c*/ 	.word	0x00000000
        /*0010*/ 	.short	0x0000
        /*0012*/ 	.short	0x0070
        /*0014*/ 	.byte	0x00, 0xf0, 0x01, 0x14


	//----- nvinfo : EIATTR_SPARSE_MMA_MASK
	.align		4
.L_20:
        /*0018*/ 	.byte	0x03, 0x50
        /*001a*/ 	.short	0x0002


	//----- nvinfo : EIATTR_MAXREG_COUNT
	.align		4
        /*001c*/ 	.byte	0x03, 0x1b
        /*001e*/ 	.short	0x00a8


	//----- nvinfo : EIATTR_NUM_BARRIERS
	.align		4
        /*0020*/ 	.byte	0x02, 0x4c
        /*0022*/ 	.byte	0x01
	.zero		1


	//----- nvinfo : EIATTR_ANNOTATIONS
	.align		4
        /*0024*/ 	.byte	0x04, 0x55
        /*0026*/ 	.short	(.L_22 - .L_21)


	//   ....[0]....
.L_21:
        /*0028*/ 	.word	0x00000001
        /*002c*/ 	.byte	0x80, 0x06, 0x00, 0x00, 0x01, 0x00, 0x00, 0x00, 0x40, 0x09, 0x00, 0x00, 0x01, 0x00, 0x00, 0x00
        /* <DEDUP_REMOVED lines=646> */
        /*289c*/ 	.byte	0xf0, 0xb7, 0x01, 0x00, 0x01, 0x00, 0x00, 0x00, 0x10, 0xb8, 0x01, 0x00


	//----- nvinfo : EIATTR_MERCURY_ISA_VERSION
	.align		4
.L_22:
        /*28a8*/ 	.byte	0x03, 0x5f
        /*28aa*/ 	.short	0x0101


	//----- nvinfo : EIATTR_INT_WARP_WIDE_INSTR_OFFSETS
	.align		4
        /*28ac*/ 	.byte	0x04, 0x31
        /*28ae*/ 	.short	(.L_24 - .L_23)


	//   ....[0]....
.L_23:
        /*28b0*/ 	.word	0x00000530


	//   ....[1]....
        /*28b4*/ 	.word	0x000005e0


	//   ....[2]....
        /*28b8*/ 	.word	0x000006b0


	//----- nvinfo : EIATTR_COOP_GROUP_MASK_REGIDS
	.align		4
.L_24:
        /*28bc*/ 	.byte	0x04, 0x29
        /*28be*/ 	.short	(.L_26 - .L_25)


	//   ....[0]....
.L_25:
        /*28c0*/ 	.word	0xffffffff


	//   ....[1]....
        /*28c4*/ 	.word	0xffffffff


	//   ....[2]....
        /*28c8*/ 	.word	0xffffffff


	//   ....[3]....
        /*28cc*/ 	.word	0xffffffff


	//   ....[4]....
        /*28d0*/ 	.word	0xffffffff


	//   ....[5]....
        /*28d4*/ 	.word	0xffffffff


	//----- nvinfo : EIATTR_COOP_GROUP_INSTR_OFFSETS
	.align		4
.L_26:
        /*28d8*/ 	.byte	0x04, 0x28
        /*28da*/ 	.short	(.L_28 - .L_27)


	//   ....[0]....
.L_27:
        /*28dc*/ 	.word	0x00000070


	//   ....[1]....
        /*28e0*/ 	.word	0x00000080


	//   ....[2]....
        /*28e4*/ 	.word	0x000001d0


	//   ....[3]....
        /*28e8*/ 	.word	0x000003b0


	//   ....[4]....
        /*28ec*/ 	.word	0x000007c0


	//   ....[5]....
        /*28f0*/ 	.word	0x00001f00


	//----- nvinfo : EIATTR_REG_RECONFIG
	.align		4
.L_28:
        /*28f4*/ 	.byte	0x01, 0x54
	.zero		2


	//----- nvinfo : EIATTR_MBARRIER_INSTR_OFFSETS
	.align		4
        /*28f8*/ 	.byte	0x04, 0x39
        /*28fa*/ 	.short	(.L_30 - .L_29)


	//   ....[0]....
.L_29:
        /*28fc*/ 	.word	0x00000350
        /*2900*/ 	.word	0x000000ff
        /*2904*/ 	.word	0x00000000
        /*2908*/ 	.short	0x0100
        /*290a*/ 	.byte	0x07
	.zero		1


	//   ....[1]....
        /*290c*/ 	.word	0x00000360
        /*2910*/ 	.word	0x000000ff
        /*2914*/ 	.word	0x00000010
        /*2918*/ 	.short	0x0100
        /*291a*/ 	.byte	0x07
	.zero		1


	//   ....[2]....
        /*291c*/ 	.word	0x00000370
        /*2920*/ 	.word	0x000000ff
        /*2924*/ 	.word	0x00000008
        /*2928*/ 	.short	0x0100
        /*292a*/ 	.byte	0x07
	.zero		1


	//   ....[3]....
        /*292c*/ 	.word	0x00000380
        /*2930*/ 	.word	0x000000ff
        /*2934*/ 	.word	0x00000018
        /*2938*/ 	.short	0x0100
        /*293a*/ 	.byte	0x07
	.zero		1


	//   ....[4]....
        /*293c*/ 	.word	0x00000740
        /*2940*/ 	.word	0x000000ff
        /*2944*/ 	.word	0x00000030
        /*2948*/ 	.short	0x0100
        /*294a*/ 	.byte	0x0d
	.zero		1


	//   ....[5]....
        /*294c*/ 	.word	0x00000770
        /*2950*/ 	.word	0x000000ff
        /*2954*/ 	.word	0x00000038
        /*2958*/ 	.short	0x0100
        /*295a*/ 	.byte	0x0d
	.zero		1


	//   ....[6]....
        /*295c*/ 	.word	0x00002120
        /*2960*/ 	.word	0x000000ff
        /*2964*/ 	.word	0x00000000
        /*2968*/ 	.short	0x010a
        /*296a*/ 	.byte	0x08
	.zero		1


	//   ....[7]....
        /*296c*/ 	.word	0x00002160
        /*2970*/ 	.word	0x000000ff
        /*2974*/ 	.word	0x00000000
        /*2978*/ 	.short	0x010a
        /*297a*/ 	.byte	0x08
	.zero		1


	//   ....[8]....
        /*297c*/ 	.word	0x00007490
        /*2980*/ 	.word	0x00000000
        /*2984*/ 	.word	0x00000000
        /*2988*/ 	.short	0x0101
        /*298a*/ 	.byte	0x3f
	.zero		1


	//   ....[9]....
        /*298c*/ 	.word	0x0001b230
        /*2990*/ 	.word	0x0000000c
        /*2994*/ 	.word	0x00000010
        /*2998*/ 	.short	0x010a
        /*299a*/ 	.byte	0x3f
	.zero		1


	//   ....[10]....
        /*299c*/ 	.word	0x0001b780
        /*29a0*/ 	.word	0x00000002
        /*29a4*/ 	.word	0x00000038
        /*29a8*/ 	.short	0x0101
        /*29aa*/ 	.byte	0x3f
	.zero		1


	//   ....[11]....
        /*29ac*/ 	.word	0x0001bec0
        /*29b0*/ 	.word	0x00000005
        /*29b4*/ 	.word	0x00000000
        /*29b8*/ 	.short	0x010a
        /*29ba*/ 	.byte	0x3f
	.zero		1


	//   ....[12]....
        /*29bc*/ 	.word	0x0001bf50
        /*29c0*/ 	.word	0x00000003
        /*29c4*/ 	.word	0x00000000
        /*29c8*/ 	.short	0x010a
        /*29ca*/ 	.byte	0x3f
	.zero		1


	//   ....[13]....
        /*29cc*/ 	.word	0x0001bfc0
        /*29d0*/ 	.word	0x00000003
        /*29d4*/ 	.word	0x00000000
        /*29d8*/ 	.short	0x010a
        /*29da*/ 	.byte	0x3f
	.zero		1


	//   ....[14]....
        /*29dc*/ 	.word	0x0001c090
        /*29e0*/ 	.word	0x0000000c
        /*29e4*/ 	.word	0x00000010
        /*29e8*/ 	.short	0x010a
        /*29ea*/ 	.byte	0x3f
	.zero		1


	//   ....[15]....
        /*29ec*/ 	.word	0x0001c160
        /*29f0*/ 	.word	0x00000005
        /*29f4*/ 	.word	0x00000000
        /*29f8*/ 	.short	0x010a
        /*29fa*/ 	.byte	0x3f
	.zero		1


	//----- nvinfo : EIATTR_NUM_MBARRIERS
	.align		4
.L_30:
        /*29fc*/ 	.byte	0x03, 0x38
        /*29fe*/ 	.short	0x0006


	//----- nvinfo : EIATTR_EXIT_INSTR_OFFSETS
	.align		4
        /*2a00*/ 	.byte	0x04, 0x1c
        /*2a02*/ 	.short	(.L_32 - .L_31)


	//   ....[0]....
.L_31:
        /*2a04*/ 	.word	0x000009e0


	//   ....[1]....
        /*2a08*/ 	.word	0x00001270


	//   ....[2]....
        /*2a0c*/ 	.word	0x0001a850


	//   ....[3]....
        /*2a10*/ 	.word	0x0001ae50


	//   ....[4]....
        /*2a14*/ 	.word	0x0001bfa0


	//----- nvinfo : EIATTR_MAX_THREADS
	.align		4
.L_32:
        /*2a18*/ 	.byte	0x04, 0x05
        /*2a1a*/ 	.short	(.L_34 - .L_33)
.L_33:
        /*2a1c*/ 	.word	0x00000180
        /*2a20*/ 	.word	0x00000001
        /*2a24*/ 	.word	0x00000001


	//----- nvinfo : EIATTR_CRS_STACK_SIZE
	.align		4
.L_34:
        /*2a28*/ 	.byte	0x04, 0x1e
        /*2a2a*/ 	.short	(.L_36 - .L_35)
.L_35:
        /*2a2c*/ 	.word	0x00000000


	//----- nvinfo : EIATTR_CBANK_PARAM_SIZE
	.align		4
.L_36:
        /*2a30*/ 	.byte	0x03, 0x19
        /*2a32*/ 	.short	0x0570


	//----- nvinfo : EIATTR_PARAM_CBANK
	.align		4
        /*2a34*/ 	.byte	0x04, 0x0a
        /*2a36*/ 	.short	(.L_38 - .L_37)
	.align		4
.L_37:
        /*2a38*/ 	.word	index@(.nv.constant0._ZN7cutlass13device_kernelINS_4gemm6kernel13GemmUniversalIN4cute5tupleIJiiiiEEENS1_10collective13CollectiveMmaINS1_40MainloopSm90TmaGmmaWarpSpecializedSparseILi2ENS5_IJNS4_1CILi1EEENSA_ILi2EEESB_EEENS1_35KernelTmaWarpSpecializedCooperativeEEENS5_IJNSA_ILi256EEESG_NSA_ILi128EEEEEENS_10bfloat16_tENS5_IJNS4_6LayoutINS5_IJiNS5_IJSC_iEEEiEEENS5_IJlNS5_IJSB_SC_EEElEEEEENSK_INS5_IJNS5_IJNS5_IJNSA_ILi8EEESC_NSA_ILi4EEEEEEiEEENS5_IJNS5_IJNSA_ILi16EEESC_SR_EEEiEEEiEEENS5_IJNS5_IJNS5_IJSH_SU_NSA_ILi2048EEEEEENSA_ILi8192EEEEEENS5_IJNS5_IJSB_NSA_ILi1024EEENSA_ILi32EEEEEElEEElEEEEEEEESJ_NS5_IJlSB_lEEENS4_8TiledMMAINS4_8MMA_AtomIJNS4_4SM904GMMA6SPARSE29GMMA_64x256x32_F32BF16BF16_SSILNS1D_5MajorE0ELS1G_0ELNS1D_7ScaleInE1ELS1H_1ELNS1D_9SparseSelE0EEEEEENSK_INS5_IJSC_SB_SB_EEENS5_IJSB_NSA_ILi0EEES1M_EEEEENS5_IJNS4_10UnderscoreES1P_S1P_EEEEENS4_23SM90_TMA_LOAD_MULTICASTENS4_14ComposedLayoutINS4_7SwizzleILi3ELi4ELi3EEENS4_25smem_sparse_ptr_flag_bitsILi2ELi16EEENSK_INS5_IJNS5_IJSB_SQ_EEENS5_IJSC_NSA_ILi64EEEEEEEEENS5_IJNS5_IJS1M_SH_EEESN_EEEEEEEvNS4_8identityENS4_13SM90_TMA_LOADENS1T_IS1V_NS4_18smem_ptr_flag_bitsILi16EEENSK_INS5_IJSQ_S1Z_EEENS5_IJS1Z_SB_EEEEEEEvS26_EENS_8epilogue10collective6detail29Sm90TmaWarpSpecializedAdapterINS2G_15DefaultEpilogueIfNS5_IJSB_llEEES2K_NS2F_6thread17LinearCombinationIfLi1EffLNS2L_9ScaleType4KindE0ELNS_15FloatRoundStyleE2EfEENS1_15EpilogueDefaultEEEEEvvEEEEvNT_6ParamsE)
        /*2a3c*/ 	.short	0x0210
        /*2a3e*/ 	.short	0x0570


	//----- nvinfo : EIATTR_SW_WAR
	.align		4
.L_38:
        /*2a40*/ 	.byte	0x04, 0x36
        /*2a42*/ 	.short	(.L_40 - .L_39)
.L_39:
        /*2a44*/ 	.word	0x00000008
.L_40:


//--------------------- .nv.callgraph             --------------------------
	.section	.nv.callgraph,"",@"SHT_CUDA_CALLGRAPH"
	.align	4
	.sectionentsize	8
	.align		4
        /*0000*/ 	.word	0x00000000
	.align		4
        /*0004*/ 	.word	0xffffffff
	.align		4
        /*0008*/ 	.word	0x00000000
	.align		4
        /*000c*/ 	.word	0xfffffffe
	.align		4
        /*0010*/ 	.word	0x00000000
	.align		4
        /*0014*/ 	.word	0xfffffffd
	.align		4
        /*0018*/ 	.word	0x00000000
	.align		4
        /*001c*/ 	.word	0xfffffffc


//--------------------- .nv.constant4             --------------------------
	.section	.nv.constant4,"a",@progbits
	.align	8
	.align		8
.nv.constant4:
        /*0000*/ 	.dword	_ZN39_INTERNAL_6b497215_4_k_cu_15503be4_33264cuda3std3__45__cpo5beginE
	.align		8
        /*0008*/ 	.dword	_ZN39_INTERNAL_6b497215_4_k_cu_15503be4_33264cuda3std3__45__cpo3endE
	.align		8
        /*0010*/ 	.dword	_ZN39_INTERNAL_6b497215_4_k_cu_15503be4_33264cuda3std3__45__cpo6cbeginE
	.align		8
        /*0018*/ 	.dword	_ZN39_INTERNAL_6b497215_4_k_cu_15503be4_33264cuda3std3__45__cpo4cendE
	.align		8
        /*0020*/ 	.dword	_ZN39_INTERNAL_6b497215_4_k_cu_15503be4_33264cuda3std3__441_GLOBAL__N__6b497215_4_k_cu_15503be4_33266ignoreE
	.align		8
        /*0028*/ 	.dword	_ZN39_INTERNAL_6b497215_4_k_cu_15503be4_33264cuda3std3__419piecewise_constructE
	.align		8
        /*0030*/ 	.dword	_ZN39_INTERNAL_6b497215_4_k_cu_15503be4_33264cuda3std3__48in_placeE
	.align		8
        /*0038*/ 	.dword	_ZN39_INTERNAL_6b497215_4_k_cu_15503be4_33264cuda3std6ranges3__45__cpo4swapE
	.align		8
        /*0040*/ 	.dword	_ZN39_INTERNAL_6b497215_4_k_cu_15503be4_33264cuda3std6ranges3__45__cpo9iter_moveE
	.align		8
        /*0048*/ 	.dword	_ZN39_INTERNAL_6b497215_4_k_cu_15503be4_33264cute7productE
	.align		8
        /*0050*/ 	.dword	_ZN39_INTERNAL_6b497215_4_k_cu_15503be4_33264cute1_E


//--------------------- .text._ZN7cutlass13device_kernelINS_4gemm6kernel13GemmUniversalIN4cute5tupleIJiiiiEEENS1_10collective13CollectiveMmaINS1_40MainloopSm90TmaGmmaWarpSpecializedSparseILi2ENS5_IJNS4_1CILi1EEENSA_ILi2EEESB_EEENS1_35KernelTmaWarpSpecializedCooperativeEEENS5_IJNSA_ILi256EEESG_NSA_ILi128EEEEEENS_10bfloat16_tENS5_IJNS4_6LayoutINS5_IJiNS5_IJSC_iEEEiEEENS5_IJlNS5_IJSB_SC_EEElEEEEENSK_INS5_IJNS5_IJNS5_IJNSA_ILi8EEESC_NSA_ILi4EEEEEEiEEENS5_IJNS5_IJNSA_ILi16EEESC_SR_EEEiEEEiEEENS5_IJNS5_IJNS5_IJSH_SU_NSA_ILi2048EEEEEENSA_ILi8192EEEEEENS5_IJNS5_IJSB_NSA_ILi1024EEENSA_ILi32EEEEEElEEElEEEEEEEESJ_NS5_IJlSB_lEEENS4_8TiledMMAINS4_8MMA_AtomIJNS4_4SM904GMMA6SPARSE29GMMA_64x256x32_F32BF16BF16_SSILNS1D_5MajorE0ELS1G_0ELNS1D_7ScaleInE1ELS1H_1ELNS1D_9SparseSelE0EEEEEENSK_INS5_IJSC_SB_SB_EEENS5_IJSB_NSA_ILi0EEES1M_EEEEENS5_IJNS4_10UnderscoreES1P_S1P_EEEEENS4_23SM90_TMA_LOAD_MULTICASTENS4_14ComposedLayoutINS4_7SwizzleILi3ELi4ELi3EEENS4_25smem_sparse_ptr_flag_bitsILi2ELi16EEENSK_INS5_IJNS5_IJSB_SQ_EEENS5_IJSC_NSA_ILi64EEEEEEEEENS5_IJNS5_IJS1M_SH_EEESN_EEEEEEEvNS4_8identityENS4_13SM90_TMA_LOADENS1T_IS1V_NS4_18smem_ptr_flag_bitsILi16EEENSK_INS5_IJSQ_S1Z_EEENS5_IJS1Z_SB_EEEEEEEvS26_EENS_8epilogue10collective6detail29Sm90TmaWarpSpecializedAdapterINS2G_15DefaultEpilogueIfNS5_IJSB_llEEES2K_NS2F_6thread17LinearCombinationIfLi1EffLNS2L_9ScaleType4KindE0ELNS_15FloatRoundStyleE2EfEENS1_15EpilogueDefaultEEEEEvvEEEEvNT_6ParamsE --------------------------
	.section	.text._ZN7cutlass13device_kernelINS_4gemm6kernel13GemmUniversalIN4cute5tupleIJiiiiEEENS1_10collective13CollectiveMmaINS1_40MainloopSm90TmaGmmaWarpSpecializedSparseILi2ENS5_IJNS4_1CILi1EEENSA_ILi2EEESB_EEENS1_35KernelTmaWarpSpecializedCooperativeEEENS5_IJNSA_ILi256EEESG_NSA_ILi128EEEEEENS_10bfloat16_tENS5_IJNS4_6LayoutINS5_IJiNS5_IJSC_iEEEiEEENS5_IJlNS5_IJSB_SC_EEElEEEEENSK_INS5_IJNS5_IJNS5_IJNSA_ILi8EEESC_NSA_ILi4EEEEEEiEEENS5_IJNS5_IJNSA_ILi16EEESC_SR_EEEiEEEiEEENS5_IJNS5_IJNS5_IJSH_SU_NSA_ILi2048EEEEEENSA_ILi8192EEEEEENS5_IJNS5_IJSB_NSA_ILi1024EEENSA_ILi32EEEEEElEEElEEEEEEEESJ_NS5_IJlSB_lEEENS4_8TiledMMAINS4_8MMA_AtomIJNS4_4SM904GMMA6SPARSE29GMMA_64x256x32_F32BF16BF16_SSILNS1D_5MajorE0ELS1G_0ELNS1D_7ScaleInE1ELS1H_1ELNS1D_9SparseSelE0EEEEEENSK_INS5_IJSC_SB_SB_EEENS5_IJSB_NSA_ILi0EEES1M_EEEEENS5_IJNS4_10UnderscoreES1P_S1P_EEEEENS4_23SM90_TMA_LOAD_MULTICASTENS4_14ComposedLayoutINS4_7SwizzleILi3ELi4ELi3EEENS4_25smem_sparse_ptr_flag_bitsILi2ELi16EEENSK_INS5_IJNS5_IJSB_SQ_EEENS5_IJSC_NSA_ILi64EEEEEEEEENS5_IJNS5_IJS1M_SH_EEESN_EEEEEEEvNS4_8identityENS4_13SM90_TMA_LOADENS1T_IS1V_NS4_18smem_ptr_flag_bitsILi16EEENSK_INS5_IJSQ_S1Z_EEENS5_IJS1Z_SB_EEEEEEEvS26_EENS_8epilogue10collective6detail29Sm90TmaWarpSpecializedAdapterINS2G_15DefaultEpilogueIfNS5_IJSB_llEEES2K_NS2F_6thread17LinearCombinationIfLi1EffLNS2L_9ScaleType4KindE0ELNS_15FloatRoundStyleE2EfEENS1_15EpilogueDefaultEEEEEvvEEEEvNT_6ParamsE,"ax",@progbits
	.align	128
.text._ZN7cutlass13device_kernelINS_4gemm6kernel13GemmUniversalIN4cute5tupleIJiiiiEEENS1_10collective13CollectiveMmaINS1_40MainloopSm90TmaGmmaWarpSpecializedSparseILi2ENS5_IJNS4_1CILi1EEENSA_ILi2EEESB_EEENS1_35KernelTmaWarpSpecializedCooperativeEEENS5_IJNSA_ILi256EEESG_NSA_ILi128EEEEEENS_10bfloat16_tENS5_IJNS4_6LayoutINS5_IJiNS5_IJSC_iEEEiEEENS5_IJlNS5_IJSB_SC_EEElEEEEENSK_INS5_IJNS5_IJNS5_IJNSA_ILi8EEESC_NSA_ILi4EEEEEEiEEENS5_IJNS5_IJNSA_ILi16EEESC_SR_EEEiEEEiEEENS5_IJNS5_IJNS5_IJSH_SU_NSA_ILi2048EEEEEENSA_ILi8192EEEEEENS5_IJNS5_IJSB_NSA_ILi1024EEENSA_ILi32EEEEEElEEElEEEEEEEESJ_NS5_IJlSB_lEEENS4_8TiledMMAINS4_8MMA_AtomIJNS4_4SM904GMMA6SPARSE29GMMA_64x256x32_F32BF16BF16_SSILNS1D_5MajorE0ELS1G_0ELNS1D_7ScaleInE1ELS1H_1ELNS1D_9SparseSelE0EEEEEENSK_INS5_IJSC_SB_SB_EEENS5_IJSB_NSA_ILi0EEES1M_EEEEENS5_IJNS4_10UnderscoreES1P_S1P_EEEEENS4_23SM90_TMA_LOAD_MULTICASTENS4_14ComposedLayoutINS4_7SwizzleILi3ELi4ELi3EEENS4_25smem_sparse_ptr_flag_bitsILi2ELi16EEENSK_INS5_IJNS5_IJSB_SQ_EEENS5_IJSC_NSA_ILi64EEEEEEEEENS5_IJNS5_IJS1M_SH_EEESN_EEEEEEEvNS4_8identityENS4_13SM90_TMA_LOADENS1T_IS1V_NS4_18smem_ptr_flag_bitsILi16EEENSK_INS5_IJSQ_S1Z_EEENS5_IJS1Z_SB_EEEEEEEvS26_EENS_8epilogue10collective6detail29Sm90TmaWarpSpecializedAdapterINS2G_15DefaultEpilogueIfNS5_IJSB_llEEES2K_NS2F_6thread17LinearCombinationIfLi1EffLNS2L_9ScaleType4KindE0ELNS_15FloatRoundStyleE2EfEENS1_15EpilogueDefaultEEEEEvvEEEEvNT_6ParamsE:
        .type           _ZN7cutlass13device_kernelINS_4gemm6kernel13GemmUniversalIN4cute5tupleIJiiiiEEENS1_10collective13CollectiveMmaINS1_40MainloopSm90TmaGmmaWarpSpecializedSparseILi2ENS5_IJNS4_1CILi1EEENSA_ILi2EEESB_EEENS1_35KernelTmaWarpSpecializedCooperativeEEENS5_IJNSA_ILi256EEESG_NSA_ILi128EEEEEENS_10bfloat16_tENS5_IJNS4_6LayoutINS5_IJiNS5_IJSC_iEEEiEEENS5_IJlNS5_IJSB_SC_EEElEEEEENSK_INS5_IJNS5_IJNS5_IJNSA_ILi8EEESC_NSA_ILi4EEEEEEiEEENS5_IJNS5_IJNSA_ILi16EEESC_SR_EEEiEEEiEEENS5_IJNS5_IJNS5_IJSH_SU_NSA_ILi2048EEEEEENSA_ILi8192EEEEEENS5_IJNS5_IJSB_NSA_ILi1024EEENSA_ILi32EEEEEElEEElEEEEEEEESJ_NS5_IJlSB_lEEENS4_8TiledMMAINS4_8MMA_AtomIJNS4_4SM904GMMA6SPARSE29GMMA_64x256x32_F32BF16BF16_SSILNS1D_5MajorE0ELS1G_0ELNS1D_7ScaleInE1ELS1H_1ELNS1D_9SparseSelE0EEEEEENSK_INS5_IJSC_SB_SB_EEENS5_IJSB_NSA_ILi0EEES1M_EEEEENS5_IJNS4_10UnderscoreES1P_S1P_EEEEENS4_23SM90_TMA_LOAD_MULTICASTENS4_14ComposedLayoutINS4_7SwizzleILi3ELi4ELi3EEENS4_25smem_sparse_ptr_flag_bitsILi2ELi16EEENSK_INS5_IJNS5_IJSB_SQ_EEENS5_IJSC_NSA_ILi64EEEEEEEEENS5_IJNS5_IJS1M_SH_EEESN_EEEEEEEvNS4_8identityENS4_13SM90_TMA_LOADENS1T_IS1V_NS4_18smem_ptr_flag_bitsILi16EEENSK_INS5_IJSQ_S1Z_EEENS5_IJS1Z_SB_EEEEEEEvS26_EENS_8epilogue10collective6detail29Sm90TmaWarpSpecializedAdapterINS2G_15DefaultEpilogueIfNS5_IJSB_llEEES2K_NS2F_6thread17LinearCombinationIfLi1EffLNS2L_9ScaleType4KindE0ELNS_15FloatRoundStyleE2EfEENS1_15EpilogueDefaultEEEEEvvEEEEvNT_6ParamsE,@function
        .size           _ZN7cutlass13device_kernelINS_4gemm6kernel13GemmUniversalIN4cute5tupleIJiiiiEEENS1_10collective13CollectiveMmaINS1_40MainloopSm90TmaGmmaWarpSpecializedSparseILi2ENS5_IJNS4_1CILi1EEENSA_ILi2EEESB_EEENS1_35KernelTmaWarpSpecializedCooperativeEEENS5_IJNSA_ILi256EEESG_NSA_ILi128EEEEEENS_10bfloat16_tENS5_IJNS4_6LayoutINS5_IJiNS5_IJSC_iEEEiEEENS5_IJlNS5_IJSB_SC_EEElEEEEENSK_INS5_IJNS5_IJNS5_IJNSA_ILi8EEESC_NSA_ILi4EEEEEEiEEENS5_IJNS5_IJNSA_ILi16EEESC_SR_EEEiEEEiEEENS5_IJNS5_IJNS5_IJSH_SU_NSA_ILi2048EEEEEENSA_ILi8192EEEEEENS5_IJNS5_IJSB_NSA_ILi1024EEENSA_ILi32EEEEEElEEElEEEEEEEESJ_NS5_IJlSB_lEEENS4_8TiledMMAINS4_8MMA_AtomIJNS4_4SM904GMMA6SPARSE29GMMA_64x256x32_F32BF16BF16_SSILNS1D_5MajorE0ELS1G_0ELNS1D_7ScaleInE1ELS1H_1ELNS1D_9SparseSelE0EEEEEENSK_INS5_IJSC_SB_SB_EEENS5_IJSB_NSA_ILi0EEES1M_EEEEENS5_IJNS4_10UnderscoreES1P_S1P_EEEEENS4_23SM90_TMA_LOAD_MULTICASTENS4_14ComposedLayoutINS4_7SwizzleILi3ELi4ELi3EEENS4_25smem_sparse_ptr_flag_bitsILi2ELi16EEENSK_INS5_IJNS5_IJSB_SQ_EEENS5_IJSC_NSA_ILi64EEEEEEEEENS5_IJNS5_IJS1M_SH_EEESN_EEEEEEEvNS4_8identityENS4_13SM90_TMA_LOADENS1T_IS1V_NS4_18smem_ptr_flag_bitsILi16EEENSK_INS5_IJSQ_S1Z_EEENS5_IJS1Z_SB_EEEEEEEvS26_EENS_8epilogue10collective6detail29Sm90TmaWarpSpecializedAdapterINS2G_15DefaultEpilogueIfNS5_IJSB_llEEES2K_NS2F_6thread17LinearCombinationIfLi1EffLNS2L_9ScaleType4KindE0ELNS_15FloatRoundStyleE2EfEENS1_15EpilogueDefaultEEEEEvvEEEEvNT_6ParamsE,(.L_x_444 - _ZN7cutlass13device_kernelINS_4gemm6kernel13GemmUniversalIN4cute5tupleIJiiiiEEENS1_10collective13CollectiveMmaINS1_40MainloopSm90TmaGmmaWarpSpecializedSparseILi2ENS5_IJNS4_1CILi1EEENSA_ILi2EEESB_EEENS1_35KernelTmaWarpSpecializedCooperativeEEENS5_IJNSA_ILi256EEESG_NSA_ILi128EEEEEENS_10bfloat16_tENS5_IJNS4_6LayoutINS5_IJiNS5_IJSC_iEEEiEEENS5_IJlNS5_IJSB_SC_EEElEEEEENSK_INS5_IJNS5_IJNS5_IJNSA_ILi8EEESC_NSA_ILi4EEEEEEiEEENS5_IJNS5_IJNSA_ILi16EEESC_SR_EEEiEEEiEEENS5_IJNS5_IJNS5_IJSH_SU_NSA_ILi2048EEEEEENSA_ILi8192EEEEEENS5_IJNS5_IJSB_NSA_ILi1024EEENSA_ILi32EEEEEElEEElEEEEEEEESJ_NS5_IJlSB_lEEENS4_8TiledMMAINS4_8MMA_AtomIJNS4_4SM904GMMA6SPARSE29GMMA_64x256x32_F32BF16BF16_SSILNS1D_5MajorE0ELS1G_0ELNS1D_7ScaleInE1ELS1H_1ELNS1D_9SparseSelE0EEEEEENSK_INS5_IJSC_SB_SB_EEENS5_IJSB_NSA_ILi0EEES1M_EEEEENS5_IJNS4_10UnderscoreES1P_S1P_EEEEENS4_23SM90_TMA_LOAD_MULTICASTENS4_14ComposedLayoutINS4_7SwizzleILi3ELi4ELi3EEENS4_25smem_sparse_ptr_flag_bitsILi2ELi16EEENSK_INS5_IJNS5_IJSB_SQ_EEENS5_IJSC_NSA_ILi64EEEEEEEEENS5_IJNS5_IJS1M_SH_EEESN_EEEEEEEvNS4_8identityENS4_13SM90_TMA_LOADENS1T_IS1V_NS4_18smem_ptr_flag_bitsILi16EEENSK_INS5_IJSQ_S1Z_EEENS5_IJS1Z_SB_EEEEEEEvS26_EENS_8epilogue10collective6detail29Sm90TmaWarpSpecializedAdapterINS2G_15DefaultEpilogueIfNS5_IJSB_llEEES2K_NS2F_6thread17LinearCombinationIfLi1EffLNS2L_9ScaleType4KindE0ELNS_15FloatRoundStyleE2EfEENS1_15EpilogueDefaultEEEEEvvEEEEvNT_6ParamsE)
        .other          _ZN7cutlass13device_kernelINS_4gemm6kernel13GemmUniversalIN4cute5tupleIJiiiiEEENS1_10collective13CollectiveMmaINS1_40MainloopSm90TmaGmmaWarpSpecializedSparseILi2ENS5_IJNS4_1CILi1EEENSA_ILi2EEESB_EEENS1_35KernelTmaWarpSpecializedCooperativeEEENS5_IJNSA_ILi256EEESG_NSA_ILi128EEEEEENS_10bfloat16_tENS5_IJNS4_6LayoutINS5_IJiNS5_IJSC_iEEEiEEENS5_IJlNS5_IJSB_SC_EEElEEEEENSK_INS5_IJNS5_IJNS5_IJNSA_ILi8EEESC_NSA_ILi4EEEEEEiEEENS5_IJNS5_IJNSA_ILi16EEESC_SR_EEEiEEEiEEENS5_IJNS5_IJNS5_IJSH_SU_NSA_ILi2048EEEEEENSA_ILi8192EEEEEENS5_IJNS5_IJSB_NSA_ILi1024EEENSA_ILi32EEEEEElEEElEEEEEEEESJ_NS5_IJlSB_lEEENS4_8TiledMMAINS4_8MMA_AtomIJNS4_4SM904GMMA6SPARSE29GMMA_64x256x32_F32BF16BF16_SSILNS1D_5MajorE0ELS1G_0ELNS1D_7ScaleInE1ELS1H_1ELNS1D_9SparseSelE0EEEEEENSK_INS5_IJSC_SB_SB_EEENS5_IJSB_NSA_ILi0EEES1M_EEEEENS5_IJNS4_10UnderscoreES1P_S1P_EEEEENS4_23SM90_TMA_LOAD_MULTICASTENS4_14ComposedLayoutINS4_7SwizzleILi3ELi4ELi3EEENS4_25smem_sparse_ptr_flag_bitsILi2ELi16EEENSK_INS5_IJNS5_IJSB_SQ_EEENS5_IJSC_NSA_ILi64EEEEEEEEENS5_IJNS5_IJS1M_SH_EEESN_EEEEEEEvNS4_8identityENS4_13SM90_TMA_LOADENS1T_IS1V_NS4_18smem_ptr_flag_bitsILi16EEENSK_INS5_IJSQ_S1Z_EEENS5_IJS1Z_SB_EEEEEEEvS26_EENS_8epilogue10collective6detail29Sm90TmaWarpSpecializedAdapterINS2G_15DefaultEpilogueIfNS5_IJSB_llEEES2K_NS2F_6thread17LinearCombinationIfLi1EffLNS2L_9ScaleType4KindE0ELNS_15FloatRoundStyleE2EfEENS1_15EpilogueDefaultEEEEEvvEEEEvNT_6ParamsE,@"STO_CUDA_ENTRY STV_DEFAULT"
_ZN7cutlass13device_kernelINS_4gemm6kernel13GemmUniversalIN4cute5tupleIJiiiiEEENS1_10collective13CollectiveMmaINS1_40MainloopSm90TmaGmmaWarpSpecializedSparseILi2ENS5_IJNS4_1CILi1EEENSA_ILi2EEESB_EEENS1_35KernelTmaWarpSpecializedCooperativeEEENS5_IJNSA_ILi256EEESG_NSA_ILi128EEEEEENS_10bfloat16_tENS5_IJNS4_6LayoutINS5_IJiNS5_IJSC_iEEEiEEENS5_IJlNS5_IJSB_SC_EEElEEEEENSK_INS5_IJNS5_IJNS5_IJNSA_ILi8EEESC_NSA_ILi4EEEEEEiEEENS5_IJNS5_IJNSA_ILi16EEESC_SR_EEEiEEEiEEENS5_IJNS5_IJNS5_IJSH_SU_NSA_ILi2048EEEEEENSA_ILi8192EEEEEENS5_IJNS5_IJSB_NSA_ILi1024EEENSA_ILi32EEEEEElEEElEEEEEEEESJ_NS5_IJlSB_lEEENS4_8TiledMMAINS4_8MMA_AtomIJNS4_4SM904GMMA6SPARSE29GMMA_64x256x32_F32BF16BF16_SSILNS1D_5MajorE0ELS1G_0ELNS1D_7ScaleInE1ELS1H_1ELNS1D_9SparseSelE0EEEEEENSK_INS5_IJSC_SB_SB_EEENS5_IJSB_NSA_ILi0EEES1M_EEEEENS5_IJNS4_10UnderscoreES1P_S1P_EEEEENS4_23SM90_TMA_LOAD_MULTICASTENS4_14ComposedLayoutINS4_7SwizzleILi3ELi4ELi3EEENS4_25smem_sparse_ptr_flag_bitsILi2ELi16EEENSK_INS5_IJNS5_IJSB_SQ_EEENS5_IJSC_NSA_ILi64EEEEEEEEENS5_IJNS5_IJS1M_SH_EEESN_EEEEEEEvNS4_8identityENS4_13SM90_TMA_LOADENS1T_IS1V_NS4_18smem_ptr_flag_bitsILi16EEENSK_INS5_IJSQ_S1Z_EEENS5_IJS1Z_SB_EEEEEEEvS26_EENS_8epilogue10collective6detail29Sm90TmaWarpSpecializedAdapterINS2G_15DefaultEpilogueIfNS5_IJSB_llEEES2K_NS2F_6thread17LinearCombinationIfLi1EffLNS2L_9ScaleType4KindE0ELNS_15FloatRoundStyleE2EfEENS1_15EpilogueDefaultEEEEEvvEEEEvNT_6ParamsE:
[----:B------:R-:W0:Y:S02]  /*0000*/  LDC R1, c[0x0][0x28] ;  /* 0x00000a00ff017b82 */ /* 0x000e240000000800 */
[----:B0-----:R-:W-:Y:S01]  /*0010*/  VIADD R1, R1, 0xfffff5a0 ;  /* 0xfffff5a001017836 */ /* 0x001fe20000000000 */
[----:B------:R-:W0:Y:S01]  /*0020*/  S2R R5, SR_TID.X ;  /* 0x0000000000057919 */ /* 0x000e220000002100 */
[----:B------:R-:W-:Y:S01]  /*0030*/  ELECT P0, URZ, PT ;  /* 0x00000000003f782f */ /* 0x000fe20003800000 */
[----:B------:R-:W-:Y:S01]  /*0040*/  BSSY B0, `(.L_x_0) ;  /* 0x0000018000007945 */ /* 0x000fe20003800000 */
[--C-:B0-----:R-:W-:Y:S02]  /*0050*/  SHF.R.U32.HI R0, RZ, 0x5, R5.reuse ;  /* 0x00000005ff007819 */ /* 0x101fe40000011605 */
[----:B------:R-:W-:-:S03]  /*0060*/  SHF.R.U32.HI R2, RZ, 0x7, R5 ;  /* 0x00000007ff027819 */ /* 0x000fc60000011605 */
[----:B------:R-:W0:Y:S04]  /*0070*/  SHFL.IDX PT, R3, R0, RZ, 0x1f ;  /* 0x00001fff00037589 */ /* 0x000e2800000e0000 */
[----:B------:R-:W1:Y:S01]  /*0080*/  SHFL.IDX PT, R2, R2, RZ, 0x1f ;  /* 0x00001fff02027589 */ /* 0x000e6200000e0000 */
[----:B0-----:R-:W-:Y:S02]  /*0090*/  R2UR UR8, R3 ;  /* 0x00000000030872ca */ /* 0x001fe400000e0000 */
[----:B-1----:R-:W-:-:S11]  /*00a0*/  R2UR UR5, R2 ;  /* 0x00000000020572ca */ /* 0x002fd600000e0000 */
[----:B------:R-:W-:Y:S02]  /*00b0*/  USHF.R.S32.HI UR4, URZ, 0x1f, UR8 ;  /* 0x0000001f3f047899 */ /* 0x000fe40008011408 */
[----:B------:R-:W-:Y:S02]  /*00c0*/  ISETP.NE.OR P0, PT, RZ, UR8, !P0 ;  /* 0x00000008ff007c0c */ /* 0x000fe4000c705670 */
[----:B------:R-:W-:-:S04]  /*00d0*/  ULEA.HI UR4, UR4, UR8, URZ, 0x2 ;  /* 0x0000000804047291 */ /* 0x000fc8000f8f103f */
[----:B------:R-:W-:-:S04]  /*00e0*/  ULOP3.LUT UR4, UR4, 0xfffffffc, URZ, 0xc0, !UPT ;  /* 0xfffffffc04047892 */ /* 0x000fc8000f8ec03f */
[----:B------:R-:W-:-:S03]  /*00f0*/  UIADD3 UR8, UR8, -UR4, URZ ;  /* 0x8000000408087290 */ /* 0x000fc6000fffe03f */
[----:B------:R-:W-:Y:S09]  /*0100*/  @P0 BRA `(.L_x_1) ;  /* 0x00000000002c0947 */ /* 0x000ff20003800000 */
[----:B------:R-:W-:Y:S02]  /*0110*/  ULDC.64 UR6, c[0x0][0x198] ;  /* 0x0000660000067ab9 */ /* 0x000fe40000000a00 */
[----:B------:R-:W-:Y:S02]  /*0120*/  UIADD3 UR10, UP0, UR6, 0xf0, URZ ;  /* 0x000000f0060a7890 */ /* 0x000fe4000ff1e03f */
[----:B------:R-:W-:Y:S02]  /*0130*/  UIADD3 UR12, UP1, UR6, 0x1f0, URZ ;  /* 0x000001f0060c7890 */ /* 0x000fe4000ff3e03f */
[----:B------:R-:W-:Y:S02]  /*0140*/  UIADD3 UR6, UP2, UR6, 0x2f0, URZ ;  /* 0x000002f006067890 */ /* 0x000fe4000ff5e03f */
[----:B------:R-:W-:Y:S02]  /*0150*/  UIADD3.X UR11, URZ, UR7, URZ, UP0, !UPT ;  /* 0x000000073f0b7290 */ /* 0x000fe400087fe43f */
[----:B------:R-:W-:-:S02]  /*0160*/  UIADD3.X UR13, URZ, UR7, URZ, UP1, !UPT ;  /* 0x000000073f0d7290 */ /* 0x000fc40008ffe43f */
[----:B------:R-:W-:-:S05]  /*0170*/  UIADD3.X UR7, URZ, UR7, URZ, UP2, !UPT ;  /* 0x000000073f077290 */ /* 0x000fca00097fe43f */
[----:B------:R0:W-:Y:S02]  /*0180*/  UTMACCTL.PF [UR10] ;  /* 0x000000000a0079b9 */ /* 0x0001e40008040000 */
[----:B------:R0:W-:Y:S02]  /*0190*/  UTMACCTL.PF [UR12] ;  /* 0x000000000c0079b9 */ /* 0x0001e40008040000 */
[----:B------:R0:W-:Y:S02]  /*01a0*/  UTMACCTL.PF [UR6] ;  /* 0x00000000060079b9 */ /* 0x0001e40008040000 */
[----:B0-----:R-:W-:Y:S01]  /*01b0*/  NOP ;  /* 0x0000000000007918 */ /* 0x001fe20000000000 */
.L_x_1:
[----:B------:R-:W-:Y:S05]  /*01c0*/  BSYNC B0 ;  /* 0x0000000000007941 */ /* 0x000fea0003800000 */
.L_x_0:
[----:B------:R-:W0:Y:S01]  /*01d0*/  SHFL.IDX PT, R2, R0, RZ, 0x1f ;  /* 0x00001fff00027589 */ /* 0x000e2200000e0000 */
[----:B------:R-:W-:Y:S01]  /*01e0*/  UISETP.NE.AND UP0, UPT, UR8, 0x3, UPT ;  /* 0x000000030800788c */ /* 0x000fe2000bf05270 */
[----:B------:R-:W-:Y:S01]  /*01f0*/  ISETP.NE.AND P2, PT, RZ, UR5, PT ;  /* 0x00000005ff007c0c */ /* 0x000fe2000bf45270 */
[----:B------:R-:W-:Y:S02]  /*0200*/  UIADD3 UR17, UR5, -0x1, URZ ;  /* 0xffffffff05117890 */ /* 0x000fe4000fffe03f */
[----:B------:R-:W-:Y:S02]  /*0210*/  UISETP.EQ.OR UP0, UPT, UR8, URZ, !UP0 ;  /* 0x0000003f0800728c */ /* 0x000fe4000c702670 */
[----:B------:R-:W-:Y:S02]  /*0220*/  UISETP.GE.U32.AND UP1, UPT, UR17, 0x2, UPT ;  /* 0x000000021100788c */ /* 0x000fe4000bf26070 */
[----:B------:R-:W-:-:S04]  /*0230*/  UISETP.EQ.AND UP0, UPT, UR5, URZ, UP0 ;  /* 0x0000003f0500728c */ /* 0x000fc80008702270 */
[----:B------:R-:W-:-:S04]  /*0240*/  USEL UR6, URZ, 0x1, !UP0 ;  /* 0x000000013f067887 */ /* 0x000fc8000c000000 */
[----:B------:R-:W-:Y:S01]  /*0250*/  USEL UR6, UR6, 0x2, UP1 ;  /* 0x0000000206067887 */ /* 0x000fe20008800000 */
[----:B0-----:R-:W-:-:S13]  /*0260*/  ISETP.NE.AND P0, PT, R2, RZ, PT ;  /* 0x000000ff0200720c */ /* 0x001fda0003f05270 */
[----:B------:R-:W-:Y:S05]  /*0270*/  @P0 BRA `(.L_x_2) ;  /* 0x0000000000480947 */ /* 0x000fea0003800000 */
[----:B------:R-:W0:Y:S01]  /*0280*/  S2UR UR7, SR_CgaCtaId ;  /* 0x00000000000779c3 */ /* 0x000e220000008800 */
[----:B------:R-:W-:Y:S01]  /*0290*/  UMOV UR4, 0x400 ;  /* 0x0000040000047882 */ /* 0x000fe20000000000 */
[----:B------:R-:W-:Y:S01]  /*02a0*/  UMOV UR5, 0x1 ;  /* 0x0000000100057882 */ /* 0x000fe20000000000 */
[----:B------:R-:W-:Y:S01]  /*02b0*/  UMOV UR10, 0x4 ;  /* 0x00000004000a7882 */ /* 0x000fe20000000000 */
[----:B------:R-:W-:Y:S01]  /*02c0*/  ELECT P0, URZ, PT ;  /* 0x00000000003f782f */ /* 0x000fe20003800000 */
[----:B------:R-:W-:-:S04]  /*02d0*/  UIADD3 UR10, -UR10, 0x100000, URZ ;  /* 0x001000000a0a7890 */ /* 0x000fc8000fffe13f */
[----:B------:R-:W-:Y:S02]  /*02e0*/  USHF.L.U32 UR11, UR10, 0xb, URZ ;  /* 0x0000000b0a0b7899 */ /* 0x000fe4000800063f */
[----:B------:R-:W-:Y:S02]  /*02f0*/  USHF.L.U32 UR10, UR10, 0x1, URZ ;  /* 0x000000010a0a7899 */ /* 0x000fe4000800063f */
[----:B0-----:R-:W-:Y:S02]  /*0300*/  ULEA UR7, UR7, UR4, 0x18 ;  /* 0x0000000407077291 */ /* 0x001fe4000f8ec03f */
[----:B------:R-:W-:-:S04]  /*0310*/  UIADD3 UR4, -UR5, 0x100000, URZ ;  /* 0x0010000005047890 */ /* 0x000fc8000fffe13f */
[----:B------:R-:W-:Y:S02]  /*0320*/  USHF.L.U32 UR5, UR4, 0xb, URZ ;  /* 0x0000000b04057899 */ /* 0x000fe4000800063f */
[----:B------:R-:W-:Y:S01]  /*0330*/  USHF.L.U32 UR4, UR4, 0x1, URZ ;  /* 0x0000000104047899 */ /* 0x000fe2000800063f */
[----:B------:R-:W0:Y:S11]  /*0340*/  FENCE.VIEW.ASYNC.S ;  /* 0x00000000000073c6 */ /* 0x000e360000000000 */
[----:B0-----:R0:W1:Y:S01]  /*0350*/  SYNCS.EXCH.64 URZ, [UR7], UR4 ;  /* 0x00000004073f75b2 */ /* 0x0010620008000100 */
[----:B------:R0:W2:Y:S01]  /*0360*/  SYNCS.EXCH.64 URZ, [UR7+0x10], UR10 ;  /* 0x0000100a073f75b2 */ /* 0x0000a20008000100 */
[----:B------:R0:W3:Y:S01]  /*0370*/  SYNCS.EXCH.64 URZ, [UR7+0x8], UR4 ;  /* 0x00000804073f75b2 */ /* 0x0000e20008000100 */
[----:B------:R0:W4:Y:S01]  /*0380*/  SYNCS.EXCH.64 URZ, [UR7+0x18], UR10 ;  /* 0x0000180a073f75b2 */ /* 0x0001220008000100 */
[----:B------:R-:W-:Y:S01]  /*0390*/  NOP ;  /* 0x0000000000007918 */ /* 0x000fe20000000000 */
.L_x_2:
[----:B0-----:R-:W0:Y:S01]  /*03a0*/  S2UR UR10, SR_CTAID.Y ;  /* 0x00000000000a79c3 */ /* 0x001e220000002600 */
[----:B------:R-:W5:Y:S01]  /*03b0*/  SHFL.IDX PT, R0, R0, RZ, 0x1f ;  /* 0x00001fff00007589 */ /* 0x000f6200000e0000 */
[----:B------:R-:W-:Y:S02]  /*03c0*/  SHF.R.S32.HI R3, RZ, 0x1f, R5 ;  /* 0x0000001fff037819 */ /* 0x000fe40000011405 */
[----:B------:R-:W-:Y:S02]  /*03d0*/  ELECT P0, URZ, PT ;  /* 0x00000000003f782f */ /* 0x000fe40003800000 */
[----:B------:R-:W-:Y:S01]  /*03e0*/  SHF.R.S32.HI R7, RZ, 0x1f, R2 ;  /* 0x0000001fff077819 */ /* 0x000fe20000011402 */
[----:B------:R-:W-:Y:S01]  /*03f0*/  ULDC UR4, c[0x0][0x154] ;  /* 0x0000550000047ab9 */ /* 0x000fe20000000800 */
[----:B------:R-:W-:Y:S01]  /*0400*/  LEA.HI R3, R3, R5, RZ, 0x7 ;  /* 0x0000000503037211 */ /* 0x000fe200078f38ff */
[----:B------:R-:W-:Y:S01]  /*0410*/  NOP ;  /* 0x0000000000007918 */ /* 0x000fe20000000000 */
[----:B------:R-:W1:Y:S01]  /*0420*/  S2UR UR14, SR_CTAID.X ;  /* 0x00000000000e79c3 */ /* 0x000e620000002500 */
[----:B------:R-:W-:Y:S01]  /*0430*/  LEA.HI R7, R7, R2, RZ, 0x2 ;  /* 0x0000000207077211 */ /* 0x000fe200078f10ff */
[----:B------:R-:W-:Y:S01]  /*0440*/  NOP ;  /* 0x0000000000007918 */ /* 0x000fe20000000000 */
[----:B------:R-:W-:-:S02]  /*0450*/  LOP3.LUT R3, R3, 0xffffff80, RZ, 0xc0, !PT ;  /* 0xffffff8003037812 */ /* 0x000fc400078ec0ff */
[----:B------:R-:W-:-:S03]  /*0460*/  LOP3.LUT R7, R7, 0x3ffffffc, RZ, 0xc0, !PT ;  /* 0x3ffffffc07077812 */ /* 0x000fc600078ec0ff */
[----:B------:R-:W-:Y:S01]  /*0470*/  IMAD.IADD R3, R5, 0x1, -R3 ;  /* 0x0000000105037824 */ /* 0x000fe200078e0a03 */
[----:B------:R-:W-:Y:S02]  /*0480*/  IADD3 R2, R2, -R7, RZ ;  /* 0x8000000702027210 */ /* 0x000fe40007ffe0ff */
[----:B0-----:R-:W-:Y:S02]  /*0490*/  I2FP.F32.U32 R4, UR10 ;  /* 0x0000000a00047c45 */ /* 0x001fe40008201000 */
[----:B-----5:R-:W-:Y:S02]  /*04a0*/  ISETP.NE.OR P0, PT, R0, RZ, !P0 ;  /* 0x000000ff0000720c */ /* 0x020fe40004705670 */
[----:B------:R-:W-:Y:S01]  /*04b0*/  SHF.R.S32.HI R0, RZ, 0x1f, R3 ;  /* 0x0000001fff007819 */ /* 0x000fe20000011403 */
[----:B------:R-:W-:Y:S01]  /*04c0*/  FMUL R8, R4, UR4 ;  /* 0x0000000404087c20 */ /* 0x000fe20008400000 */
[----:B------:R-:W-:Y:S01]  /*04d0*/  ULDC UR4, c[0x0][0x150] ;  /* 0x0000540000047ab9 */ /* 0x000fe20000000800 */
[----:B-1----:R-:W-:-:S02]  /*04e0*/  I2FP.F32.U32 R4, UR14 ;  /* 0x0000000e00047c45 */ /* 0x002fc40008201000 */
[----:B------:R-:W-:Y:S02]  /*04f0*/  LEA.HI R0, R0, R3, RZ, 0x3 ;  /* 0x0000000300007211 */ /* 0x000fe400078f18ff */
[----:B------:R-:W0:Y:S01]  /*0500*/  F2I.U32.TRUNC.NTZ R8, R8 ;  /* 0x0000000800087305 */ /* 0x000e22000020f000 */
[----:B------:R-:W-:Y:S01]  /*0510*/  FMUL R6, R4, UR4 ;  /* 0x0000000404067c20 */ /* 0x000fe20008400000 */
[--C-:B------:R-:W-:Y:S02]  /*0520*/  SHF.R.S32.HI R4, RZ, 0x3, R0.reuse ;  /* 0x00000003ff047819 */ /* 0x100fe40000011400 */
[----:B------:R-:W-:Y:S01]  /*0530*/  VOTEU.ALL UP0, P0 ;  /* 0x00000000003f7886 */ /* 0x000fe20000000000 */
[----:B------:R-:W-:Y:S01]  /*0540*/  SHF.R.S32.HI R5, RZ, 0x1f, R0 ;  /* 0x0000001fff057819 */ /* 0x000fe20000011400 */
[----:B------:R-:W-:Y:S01]  /*0550*/  UMOV UR4, 0x20 ;  /* 0x0000002000047882 */ /* 0x000fe20000000000 */
[----:B------:R-:W1:Y:S01]  /*0560*/  LDC R0, c[0x0][0x140] ;  /* 0x00005000ff007b82 */ /* 0x000e620000000800 */
[----:B------:R-:W5:Y:S01]  /*0570*/  F2I.U32.TRUNC.NTZ R6, R6 ;  /* 0x0000000600067305 */ /* 0x000f62000020f000 */
[----:B------:R-:W-:Y:S01]  /*0580*/  LEA.HI R5, R5, R4, RZ, 0x2 ;  /* 0x0000000405057211 */ /* 0x000fe200078f10ff */
[----:B------:R-:W-:Y:S01]  /*0590*/  @!UP0 UMOV UR9, 0x400 ;  /* 0x0000040000098882 */ /* 0x000fe20000000000 */
[----:B------:R-:W-:-:S04]  /*05a0*/  @!UP0 UIADD3 UR4, -UR4, 0x100000, URZ ;  /* 0x0010000004048890 */ /* 0x000fc8000fffe13f */
[----:B------:R-:W-:Y:S02]  /*05b0*/  @!UP0 USHF.L.U32 UR5, UR4, 0xb, URZ ;  /* 0x0000000b04058899 */ /* 0x000fe4000800063f */
[----:B------:R-:W-:Y:S01]  /*05c0*/  @!UP0 USHF.L.U32 UR4, UR4, 0x1, URZ ;  /* 0x0000000104048899 */ /* 0x000fe2000800063f */
[----:B------:R-:W-:Y:S01]  /*05d0*/  LOP3.LUT R5, R5, 0xfffffffc, RZ, 0xc0, !PT ;  /* 0xfffffffc05057812 */ /* 0x000fe200078ec0ff */
[----:B------:R-:W-:Y:S01]  /*05e0*/  VOTEU.ALL UP1, P0 ;  /* 0x00000000003f7886 */ /* 0x000fe20000020000 */
[----:B------:R-:W2:Y:S01]  /*05f0*/  @!UP0 S2UR UR12, SR_CgaCtaId ;  /* 0x00000000000c89c3 */ /* 0x000ea20000008800 */
[----:B0-----:R-:W-:Y:S02]  /*0600*/  R2UR UR11, R8 ;  /* 0x00000000080b72ca */ /* 0x001fe400000e0000 */
[----:B------:R-:W-:-:S04]  /*0610*/  IMAD.IADD R5, R4, 0x1, -R5 ;  /* 0x0000000104057824 */ /* 0x000fc800078e0a05 */
[----:B------:R-:W-:Y:S01]  /*0620*/  IMAD R2, R2, 0x4, R5 ;  /* 0x0000000402027824 */ /* 0x000fe200078e0205 */
[----:B-----5:R-:W-:-:S03]  /*0630*/  R2UR UR7, R6 ;  /* 0x00000000060772ca */ /* 0x020fc600000e0000 */
[----:B------:R-:W-:-:S03]  /*0640*/  IMAD.SHL.U32 R5, R2, 0x4, RZ ;  /* 0x0000000402057824 */ /* 0x000fc600078e00ff */
[----:B------:R-:W-:Y:S02]  /*0650*/  UIADD3 UR11, -UR11, URZ, URZ ;  /* 0x0000003f0b0b7290 */ /* 0x000fe4000fffe13f */
[----:B------:R-:W-:Y:S02]  /*0660*/  LOP3.LUT R9, R2, 0xc, R5, 0x78, !PT ;  /* 0x0000000c02097812 */ /* 0x000fe400078e7805 */
[----:B-1----:R-:W-:-:S03]  /*0670*/  ISETP.EQ.U32.AND P4, PT, R0, 0x1, PT ;  /* 0x000000010000780c */ /* 0x002fc60003f82070 */
[----:B------:R0:W-:Y:S01]  /*0680*/  STL [R1+0x200], R9 ;  /* 0x0002000901007387 */ /* 0x0001e20000100800 */
[----:B------:R-:W-:Y:S02]  /*0690*/  UIADD3 UR7, -UR7, URZ, URZ ;  /* 0x0000003f07077290 */ /* 0x000fe4000fffe13f */
[----:B--2---:R-:W-:Y:S01]  /*06a0*/  @!UP0 ULEA UR13, UR12, UR9, 0x18 ;  /* 0x000000090c0d8291 */ /* 0x004fe2000f8ec03f */
[----:B------:R-:W-:Y:S02]  /*06b0*/  VOTEU.ALL UP0, P0 ;  /* 0x00000000003f7886 */ /* 0x000fe40000000000 */
[----:B------:R-:W-:Y:S01]  /*06c0*/  ULDC UR9, c[0x0][0x148] ;  /* 0x0000520000097ab9 */ /* 0x000fe20000000800 */
[----:B------:R-:W-:Y:S01]  /*06d0*/  ULDC UR12, c[0x0][0x144] ;  /* 0x00005100000c7ab9 */ /* 0x000fe20000000800 */
[----:B------:R-:W-:Y:S01]  /*06e0*/  UIMAD UR15, UR9, UR11, UR10 ;  /* 0x0000000b090f72a4 */ /* 0x000fe2000f8e020a */
[----:B------:R-:W-:Y:S01]  /*06f0*/  LOP3.LUT P0, RZ, R3, 0x7, RZ, 0xc0, !PT ;  /* 0x0000000703ff7812 */ /* 0x000fe2000780c0ff */
[----:B------:R-:W-:-:S03]  /*0700*/  UIMAD UR7, UR12, UR7, UR14 ;  /* 0x000000070c0772a4 */ /* 0x000fc6000f8e020e */
[C---:B------:R-:W-:Y:S02]  /*0710*/  ISETP.LT.U32.AND P0, PT, R9.reuse, 0x2, !P0 ;  /* 0x000000020900780c */ /* 0x040fe40004701070 */
[----:B------:R-:W-:Y:S01]  /*0720*/  ISETP.NE.AND P1, PT, R9, UR15, PT ;  /* 0x0000000f09007c0c */ /* 0x000fe2000bf25270 */
[----:B------:R-:W1:Y:S02]  /*0730*/  FENCE.VIEW.ASYNC.S ;  /* 0x00000000000073c6 */ /* 0x000e640000000000 */
[----:B-1----:R0:W1:Y:S01]  /*0740*/  @!UP0 SYNCS.EXCH.64 URZ, [UR13+0x30], UR4 ;  /* 0x000030040d3f85b2 */ /* 0x0020620008000100 */
[----:B------:R-:W-:-:S04]  /*0750*/  ISETP.EQ.OR P1, PT, RZ, UR7, !P1 ;  /* 0x00000007ff007c0c */ /* 0x000fc8000cf22670 */
[----:B------:R-:W-:Y:S01]  /*0760*/  PLOP3.LUT P0, PT, P0, P1, PT, 0x80, 0x0 ;  /* 0x000000000000781c */ /* 0x000fe20000703070 */
[----:B------:R0:W2:Y:S01]  /*0770*/  @!UP1 SYNCS.EXCH.64 URZ, [UR13+0x38], UR4 ;  /* 0x000038040d3f95b2 */ /* 0x0000a20008000100 */
[----:B------:R-:W-:Y:S01]  /*0780*/  NOP ;  /* 0x0000000000007918 */ /* 0x000fe20000000000 */
[----:B0-----:R-:W-:Y:S10]  /*0790*/  @!P4 BRA `(.L_x_3) ;  /* 0x000000000008c947 */ /* 0x001ff40003800000 */
[----:B-1234-:R-:W-:Y:S01]  /*07a0*/  UCGABAR_ARV ;  /* 0x00000000000079c7 */ /* 0x01efe20008000000 */
[----:B------:R-:W-:Y:S05]  /*07b0*/  BRA `(.L_x_4) ;  /* 0x0000000000047947 */ /* 0x000fea0003800000 */
.L_x_3:
[----:B-1234-:R-:W-:Y:S01]  /*07c0*/  NOP ;  /* 0x0000000000007918 */ /* 0x01efe20000000000 */
.L_x_4:
[----:B------:R-:W-:Y:S02]  /*07d0*/  ULDC UR4, c[0x0][0x75c] ;  /* 0x0001d70000047ab9 */ /* 0x000fe40000000800 */
[----:B------:R-:W-:-:S06]  /*07e0*/  UISETP.NE.AND UP2, UPT, UR4, 0x1, UPT ;  /* 0x000000010400788c */ /* 0x000fcc000bf45270 */
[----:B------:R-:W-:-:S05]  /*07f0*/  PLOP3.LUT P3, PT, PT, PT, UP2, 0x80, 0x0 ;  /* 0x000000000000781c */ /* 0x000fca0003f6f028 */
[----:B------:R-:W-:Y:S01]  /*0800*/  @UP2 ULDC UR12, c[0x0][0x10] ;  /* 0x00000400000c2ab9 */ /* 0x000fe20000000800 */
[----:B------:R-:W-:Y:S01]  /*0810*/  @UP2 UMOV UR4, UR10 ;  /* 0x0000000a00042c82 */ /* 0x000fe20008000000 */
[----:B------:R-:W-:Y:S01]  /*0820*/  @UP2 UMOV UR5, URZ ;  /* 0x0000003f00052c82 */ /* 0x000fe20008000000 */
[----:B------:R-:W-:Y:S01]  /*0830*/  @!UP2 ULDC UR15, c[0x0][0xc] ;  /* 0x00000300000faab9 */ /* 0x000fe20000000800 */
[----:B------:R-:W-:-:S03]  /*0840*/  @UP2 UIMAD.WIDE.U32 UR12, UR14, UR12, UR4 ;  /* 0x0000000c0e0c22a5 */ /* 0x000fc6000f8e0004 */
[----:B------:R-:W-:Y:S01]  /*0850*/  @UP2 UMOV UR4, URZ ;  /* 0x0000003f00042c82 */ /* 0x000fe20008000000 */
[----:B------:R-:W-:Y:S01]  /*0860*/  UMOV UR5, URZ ;  /* 0x0000003f00057c82 */ /* 0x000fe20008000000 */
[----:B------:R-:W-:Y:S01]  /*0870*/  @UP2 UIADD3 UR16, UR13, UR4, URZ ;  /* 0x000000040d102290 */ /* 0x000fe2000fffe03f */
[----:B------:R-:W-:Y:S01]  /*0880*/  IMAD.U32 R2, RZ, RZ, UR12 ;  /* 0x0000000cff027e24 */ /* 0x000fe2000f8e00ff */
[----:B------:R-:W-:Y:S01]  /*0890*/  MOV R3, UR13 ;  /* 0x0000000d00037c02 */ /* 0x000fe20008000f00 */
[----:B------:R-:W-:Y:S02]  /*08a0*/  UMOV UR4, UR14 ;  /* 0x0000000e00047c82 */ /* 0x000fe40008000000 */
[----:B------:R-:W-:Y:S01]  /*08b0*/  @!UP2 UIMAD.WIDE.U32 UR4, UR10, UR15, UR4 ;  /* 0x0000000f0a04a2a5 */ /* 0x000fe2000f8e0004 */
[----:B------:R-:W-:Y:S02]  /*08c0*/  @P3 IMAD.MOV.U32 R7, RZ, RZ, R2 ;  /* 0x000000ffff073224 */ /* 0x000fe400078e0002 */
[----:B------:R-:W-:-:S03]  /*08d0*/  @P3 IMAD.U32 R6, RZ, RZ, UR16 ;  /* 0x00000010ff063e24 */ /* 0x000fc6000f8e00ff */
[----:B------:R-:W-:Y:S01]  /*08e0*/  IMAD.U32 R5, RZ, RZ, UR5 ;  /* 0x00000005ff057e24 */ /* 0x000fe2000f8e00ff */
[----:B------:R-:W-:Y:S01]  /*08f0*/  MOV R3, UR5 ;  /* 0x0000000500037c02 */ /* 0x000fe20008000f00 */
[----:B------:R-:W-:Y:S02]  /*0900*/  IMAD.U32 R2, RZ, RZ, UR4 ;  /* 0x00000004ff027e24 */ /* 0x000fe4000f8e00ff */
[----:B------:R-:W-:Y:S01]  /*0910*/  IMAD.U32 R4, RZ, RZ, UR4 ;  /* 0x00000004ff047e24 */ /* 0x000fe2000f8e00ff */
[----:B------:R-:W-:Y:S01]  /*0920*/  @!P3 MOV R6, R5 ;  /* 0x000000050006b202 */ /* 0x000fe20000000f00 */
[----:B------:R-:W-:-:S04]  /*0930*/  @!P3 IMAD.MOV.U32 R7, RZ, RZ, R2 ;  /* 0x000000ffff07b224 */ /* 0x000fc800078e0002 */
[----:B------:R0:W-:Y:S04]  /*0940*/  STL [R1+0x204], R6 ;  /* 0x0002040601007387 */ /* 0x0001e80000100800 */
[----:B------:R0:W-:Y:S01]  /*0950*/  STL [R1+0x208], R7 ;  /* 0x0002080701007387 */ /* 0x0001e20000100800 */
[----:B------:R-:W-:Y:S05]  /*0960*/  @!P4 BRA `(.L_x_5) ;  /* 0x00000000000cc947 */ /* 0x000fea0003800000 */
[----:B------:R-:W-:Y:S01]  /*0970*/  UCGABAR_WAIT ;  /* 0x0000000000007dc7 */ /* 0x000fe20008000000 */
[----:B------:R-:W-:Y:S01]  /*0980*/  CCTL.IVALL ;  /* 0x00000000ff00798f */ /* 0x000fe20002000000 */
[----:B------:R-:W-:Y:S05]  /*0990*/  BRA `(.L_x_6) ;  /* 0x0000000000047947 */ /* 0x000fea0003800000 */
.L_x_5:
[----:B------:R-:W-:Y:S06]  /*09a0*/  BAR.SYNC.DEFER_BLOCKING 0x0 ;  /* 0x0000000000007b1d */ /* 0x000fec0000010000 */
.L_x_6:
[----:B------:R-:W-:Y:S05]  /*09b0*/  @!P2 BRA `(.L_x_7) ;  /* 0x0000019c00a8a947 */ /* 0x000fea0003800000 */
[----:B------:R-:W-:-:S06]  /*09c0*/  UISETP.GT.U32.AND UP0, UPT, UR17, 0x1, UPT ;  /* 0x000000011100788c */ /* 0x000fcc000bf04070 */
[----:B------:R-:W-:-:S13]  /*09d0*/  PLOP3.LUT P1, PT, PT, PT, UP0, 0x80, 0x0 ;  /* 0x000000000000781c */ /* 0x000fda0003f2f008 */
[----:B------:R-:W-:Y:S05]  /*09e0*/  @P1 EXIT ;  /* 0x000000000000194d */ /* 0x000fea0003800000 */
[----:B------:R-:W-:Y:S01]  /*09f0*/  ULDC.64 UR4, c[0x0][0x750] ;  /* 0x0001d40000047ab9 */ /* 0x000fe20000000a00 */
[----:B------:R-:W-:Y:S01]  /*0a00*/  UMOV UR14, 0xffffffff ;  /* 0xffffffff000e7882 */ /* 0x000fe20000000000 */
[----:B------:R-:W-:Y:S01]  /*0a10*/  ISETP.GE.U32.AND P1, PT, R7, UR4, PT ;  /* 0x0000000407007c0c */ /* 0x000fe2000bf26070 */
[----:B------:R-:W-:Y:S01]  /*0a20*/  UMOV UR13, 0xffffffff ;  /* 0xffffffff000d7882 */ /* 0x000fe20000000000 */
[----:B------:R-:W-:Y:S01]  /*0a30*/  UMOV UR12, 0xffffffff ;  /* 0xffffffff000c7882 */ /* 0x000fe20000000000 */
[----:B------:R-:W-:Y:S02]  /*0a40*/  PRMT R0, RZ, 0x7610, R0 ;  /* 0x00007610ff007816 */ /* 0x000fe40000000000 */
[----:B------:R-:W-:-:S13]  /*0a50*/  ISETP.GE.U32.AND.EX P1, PT, R6, UR5, PT, P1 ;  /* 0x0000000506007c0c */ /* 0x000fda000bf26110 */
[----:B------:R-:W-:Y:S05]  /*0a60*/  @P1 BRA `(.L_x_8) ;  /* 0x0000000400401947 */ /* 0x000fea0003800000 */
[----:B------:R-:W-:Y:S01]  /*0a70*/  ULDC.64 UR18, c[0x0][0x728] ;  /* 0x0001ca0000127ab9 */ /* 0x000fe20000000a00 */
[C---:B------:R-:W-:Y:S01]  /*0a80*/  R2UR UR20, R7.reuse ;  /* 0x00000000071472ca */ /* 0x040fe200000e0000 */
[----:B------:R-:W-:Y:S01]  /*0a90*/  ULDC UR17, c[0x0][0x730] ;  /* 0x0001cc0000117ab9 */ /* 0x000fe20000000800 */
[----:B------:R-:W-:Y:S02]  /*0aa0*/  ISETP.NE.U32.AND P1, PT, RZ, UR18, PT ;  /* 0x00000012ff007c0c */ /* 0x000fe4000bf25070 */
[----:B------:R-:W-:Y:S02]  /*0ab0*/  R2UR UR4, R7 ;  /* 0x00000000070472ca */ /* 0x000fe400000e0000 */
[----:B------:R-:W-:Y:S02]  /*0ac0*/  ISETP.NE.AND.EX P1, PT, RZ, UR19, PT, P1 ;  /* 0x00000013ff007c0c */ /* 0x000fe4000bf25310 */
[----:B------:R-:W-:-:S11]  /*0ad0*/  R2UR UR5, R6 ;  /* 0x00000000060572ca */ /* 0x000fd600000e0000 */
[----:B------:R-:W-:Y:S05]  /*0ae0*/  @!P1 BRA `(.L_x_9) ;  /* 0x0000000000309947 */ /* 0x000fea0003800000 */
[----:B------:R-:W-:Y:S01]  /*0af0*/  R2UR UR4, R7 ;  /* 0x00000000070472ca */ /* 0x000fe200000e0000 */
[----:B------:R-:W-:Y:S01]  /*0b00*/  ULDC UR8, c[0x0][0x734] ;  /* 0x0001cd0000087ab9 */ /* 0x000fe20000000800 */
[----:B------:R-:W-:-:S11]  /*0b10*/  R2UR UR16, R6 ;  /* 0x00000000061072ca */ /* 0x000fd600000e0000 */
[----:B------:R-:W-:-:S04]  /*0b20*/  UIADD3 UR8, UP0, UR4, UR8, URZ ;  /* 0x0000000804087290 */ /* 0x000fc8000ff1e03f */
[----:B------:R-:W-:-:S04]  /*0b30*/  UIADD3.X UR16, URZ, UR16, URZ, UP0, !UPT ;  /* 0x000000103f107290 */ /* 0x000fc800087fe43f */
[----:B------:R-:W-:-:S04]  /*0b40*/  UIMAD.WIDE.U32 UR4, UR16, UR18, URZ ;  /* 0x00000012100472a5 */ /* 0x000fc8000f8e003f */
[----:B------:R-:W-:Y:S02]  /*0b50*/  UIMAD.WIDE.U32 UR12, UP0, UR8, UR19, UR4 ;  /* 0x00000013080c72a5 */ /* 0x000fe4000f800004 */
[----:B------:R-:W-:Y:S02]  /*0b60*/  UIMAD.WIDE.U32 UR4, UR8, UR18, URZ ;  /* 0x00000012080472a5 */ /* 0x000fe4000f8e003f */
[----:B------:R-:W-:Y:S02]  /*0b70*/  UIADD3.X UR15, URZ, URZ, URZ, UP0, !UPT ;  /* 0x0000003f3f0f7290 */ /* 0x000fe400087fe43f */
[----:B------:R-:W-:Y:S01]  /*0b80*/  UIADD3 URZ, UP0, UR5, UR12, URZ ;  /* 0x0000000c053f7290 */ /* 0x000fe2000ff1e03f */
[----:B------:R-:W-:-:S03]  /*0b90*/  UMOV UR14, UR13 ;  /* 0x0000000d000e7c82 */ /* 0x000fc60008000000 */
[----:B------:R-:W-:-:S12]  /*0ba0*/  UIMAD.WIDE.U32.X UR4, UR16, UR19, UR14, UP0 ;  /* 0x00000013100472a5 */ /* 0x000fd800080e040e */
.L_x_9:
[----:B------:R-:W-:Y:S01]  /*0bb0*/  USHF.R.U64 UR12, UR4, UR17, UR5 ;  /* 0x00000011040c7299 */ /* 0x000fe20008001205 */
[----:B------:R-:W-:Y:S01]  /*0bc0*/  R2UR UR15, R6 ;  /* 0x00000000060f72ca */ /* 0x000fe200000e0000 */
[----:B------:R-:W-:Y:S02]  /*0bd0*/  USHF.R.U32.HI UR4, URZ, UR17, UR5 ;  /* 0x000000113f047299 */ /* 0x000fe40008011605 */
[----:B------:R-:W-:Y:S01]  /*0be0*/  UIADD3 UR5, UP0, URZ, -UR12, URZ ;  /* 0x8000000c3f057290 */ /* 0x000fe2000ff1e03f */
[----:B------:R-:W-:Y:S01]  /*0bf0*/  ULDC.64 UR16, c[0x0][0x720] ;  /* 0x0001c80000107ab9 */ /* 0x000fe20000000a00 */
[----:B------:R-:W-:Y:S02]  /*0c00*/  UMOV UR14, UR20 ;  /* 0x00000014000e7c82 */ /* 0x000fe40008000000 */
[----:B------:R-:W-:Y:S02]  /*0c10*/  UIADD3.X UR4, URZ, ~UR4, URZ, UP0, !UPT ;  /* 0x800000043f047290 */ /* 0x000fe400087fe43f */
[----:B------:R-:W-:-:S02]  /*0c20*/  UIMAD UR13, UR9, UR11, UR10 ;  /* 0x0000000b090d72a4 */ /* 0x000fc4000f8e020a */
[----:B------:R-:W-:Y:S02]  /*0c30*/  UIMAD UR4, UR4, UR16, URZ ;  /* 0x00000010040472a4 */ /* 0x000fe4000f8e023f */
[----:B------:R-:W-:Y:S02]  /*0c40*/  UIMAD.WIDE.U32 UR14, UR5, UR16, UR14 ;  /* 0x00000010050e72a5 */ /* 0x000fe4000f8e000e */
[----:B------:R-:W-:Y:S01]  /*0c50*/  UIMAD UR4, UR5, UR17, UR4 ;  /* 0x00000011050472a4 */ /* 0x000fe2000f8e0204 */
[----:B------:R-:W-:Y:S01]  /*0c60*/  ULDC UR8, c[0x0][0x718] ;  /* 0x0001c60000087ab9 */ /* 0x000fe20000000800 */
[----:B------:R-:W-:Y:S02]  /*0c70*/  ULDC UR10, c[0x0][0x708] ;  /* 0x0001c200000a7ab9 */ /* 0x000fe40000000800 */
[----:B------:R-:W-:Y:S01]  /*0c80*/  UIADD3 UR9, UR15, UR4, URZ ;  /* 0x000000040f097290 */ /* 0x000fe2000fffe03f */
[----:B------:R-:W-:Y:S02]  /*0c90*/  ULDC UR20, c[0x0][0x758] ;  /* 0x0001d60000147ab9 */ /* 0x000fe40000000800 */
[----:B------:R-:W-:Y:S01]  /*0ca0*/  ULDC.64 UR4, c[0x0][0x740] ;  /* 0x0001d00000047ab9 */ /* 0x000fe20000000a00 */
[----:B------:R-:W-:Y:S01]  /*0cb0*/  USHF.R.U64 UR18, UR14, UR8, UR9 ;  /* 0x000000080e127299 */ /* 0x000fe20008001209 */
[----:B------:R-:W-:Y:S01]  /*0cc0*/  ISETP.NE.U32.AND P1, PT, RZ, UR4, PT ;  /* 0x00000004ff007c0c */ /* 0x000fe2000bf25070 */
[----:B------:R-:W-:Y:S01]  /*0cd0*/  USHF.R.U32.HI UR9, URZ, UR8, UR9 ;  /* 0x000000083f097299 */ /* 0x000fe20008011609 */
[----:B------:R-:W-:-:S02]  /*0ce0*/  UMOV UR11, 0xffffffff ;  /* 0xffffffff000b7882 */ /* 0x000fc40000000000 */
[----:B------:R-:W-:Y:S01]  /*0cf0*/  ISETP.NE.AND.EX P1, PT, RZ, UR5, PT, P1 ;  /* 0x00000005ff007c0c */ /* 0x000fe2000bf25310 */
[----:B------:R-:W-:Y:S02]  /*0d00*/  USHF.R.U64 UR24, UR18, UR10, UR9 ;  /* 0x0000000a12187299 */ /* 0x000fe40008001209 */
[----:B------:R-:W-:Y:S02]  /*0d10*/  USHF.R.U32.HI UR9, URZ, UR10, UR9 ;  /* 0x0000000a3f097299 */ /* 0x000fe40008011609 */
[----:B------:R-:W-:Y:S02]  /*0d20*/  USHF.L.U32 UR8, UR11, UR20, URZ ;  /* 0x000000140b087299 */ /* 0x000fe4000800063f */
[----:B------:R-:W-:Y:S01]  /*0d30*/  USHF.R.U64 UR25, UR24, UR20, UR9 ;  /* 0x0000001418197299 */ /* 0x000fe20008001209 */
[----:B------:R-:W-:Y:S01]  /*0d40*/  ULDC UR19, c[0x0][0x700] ;  /* 0x0001c00000137ab9 */ /* 0x000fe20000000800 */
[----:B------:R-:W-:Y:S02]  /*0d50*/  USEL UR7, UR7, UR13, !UP2 ;  /* 0x0000000d07077287 */ /* 0x000fe4000d000000 */
[----:B------:R-:W-:-:S02]  /*0d60*/  ULOP3.LUT UR13, URZ, UR8, URZ, 0x33, !UPT ;  /* 0x000000083f0d7292 */ /* 0x000fc4000f8e333f */
[----:B------:R-:W-:Y:S02]  /*0d70*/  UIADD3 UR17, UR19, -0x1, URZ ;  /* 0xffffffff13117890 */ /* 0x000fe4000fffe03f */
[----:B------:R-:W-:Y:S01]  /*0d80*/  USHF.R.U32.HI UR9, URZ, UR20, UR9 ;  /* 0x000000143f097299 */ /* 0x000fe20008011609 */
[----:B------:R-:W-:Y:S01]  /*0d90*/  ULDC UR21, c[0x0][0x748] ;  /* 0x0001d20000157ab9 */ /* 0x000fe20000000800 */
[----:B------:R-:W-:Y:S01]  /*0da0*/  ULDC UR22, c[0x0][0x738] ;  /* 0x0001ce0000167ab9 */ /* 0x000fe20000000800 */
[----:B------:R-:W-:Y:S01]  /*0db0*/  UMOV UR23, 0x1 ;  /* 0x0000000100177882 */ /* 0x000fe20000000000 */
[----:B------:R-:W-:Y:S01]  /*0dc0*/  UMOV UR8, UR25 ;  /* 0x0000001900087c82 */ /* 0x000fe20008000000 */
[----:B------:R-:W-:Y:S07]  /*0dd0*/  @!P1 BRA `(.L_x_10) ;  /* 0x0000000000309947 */ /* 0x000fee0003800000 */
[----:B------:R-:W-:Y:S02]  /*0de0*/  ULDC UR14, c[0x0][0x74c] ;  /* 0x0001d300000e7ab9 */ /* 0x000fe40000000800 */
        /* <DEDUP_REMOVED lines=8> */
[----:B------:R-:W-:-:S07]  /*0e70*/  UIMAD.WIDE.U32.X UR4, UR16, UR5, UR14, UP0 ;  /* 0x00000005100472a5 */ /* 0x000fce00080e040e */
[----:B------:R-:W-:Y:S01]  /*0e80*/  UMOV UR8, UR4 ;  /* 0x0000000400087c82 */ /* 0x000fe20008000000 */
[----:B------:R-:W-:-:S05]  /*0e90*/  UMOV UR9, UR5 ;  /* 0x0000000500097c82 */ /* 0x000fca0008000000 */
.L_x_10:
[----:B------:R-:W-:Y:S01]  /*0ea0*/  USHF.R.U64 UR5, UR8, UR21, UR9 ;  /* 0x0000001508057299 */ /* 0x000fe20008001209 */
[----:B------:R-:W-:Y:S01]  /*0eb0*/  IMAD.MOV.U32 R0, RZ, RZ, 0x1 ;  /* 0x00000001ff007424 */ /* 0x000fe200078e00ff */
[----:B------:R-:W-:Y:S02]  /*0ec0*/  USHF.L.U32 UR4, UR23, UR20, URZ ;  /* 0x0000001417047299 */ /* 0x000fe4000800063f */
[----:B------:R-:W-:Y:S02]  /*0ed0*/  ULOP3.LUT UR13, UR24, UR13, URZ, 0xc0, !UPT ;  /* 0x0000000d180d7292 */ /* 0x000fe4000f8ec03f */
[----:B------:R-:W-:Y:S02]  /*0ee0*/  UIADD3 UR8, -UR5, URZ, URZ ;  /* 0x0000003f05087290 */ /* 0x000fe4000fffe13f */
[----:B------:R-:W-:Y:S02]  /*0ef0*/  UIMAD UR13, UR4, UR5, UR13 ;  /* 0x00000005040d72a4 */ /* 0x000fe4000f8e020d */
[----:B------:R-:W-:-:S02]  /*0f00*/  ULOP3.LUT UR17, UR18, UR17, URZ, 0xc0, !UPT ;  /* 0x0000001112117292 */ /* 0x000fc4000f8ec03f */
[----:B------:R-:W-:Y:S01]  /*0f10*/  UIMAD UR4, UR8, UR22, UR25 ;  /* 0x00000016080472a4 */ /* 0x000fe2000f8e0219 */
[----:B------:R-:W-:Y:S02]  /*0f20*/  ULDC UR5, c[0x0][0x710] ;  /* 0x0001c40000057ab9 */ /* 0x000fe40000000800 */
[----:B------:R-:W-:Y:S02]  /*0f30*/  UIMAD UR7, UR13, UR5, UR7 ;  /* 0x000000050d0772a4 */ /* 0x000fe4000f8e0207 */
[----:B------:R-:W-:-:S04]  /*0f40*/  UIMAD UR4, UR4, UR19, UR17 ;  /* 0x00000013040472a4 */ /* 0x000fc8000f8e0211 */
[----:B------:R-:W-:Y:S02]  /*0f50*/  USEL UR13, UR4, UR7, !UP2 ;  /* 0x00000007040d7287 */ /* 0x000fe4000d000000 */
[----:B------:R-:W-:-:S12]  /*0f60*/  USEL UR14, UR7, UR4, !UP2 ;  /* 0x00000004070e7287 */ /* 0x000fd8000d000000 */
.L_x_8:
[----:B------:R-:W-:-:S08]  /*0f70*/  NOP ;  /* 0x0000000000007918 */ /* 0x000fd00000000000 */
[----:B------:R-:W1:Y:S02]  /*0f80*/  USETMAXREG.TRY_ALLOC.CTAPOOL UP0, 0xf0 ;  /* 0x000000f0000079c8 */ /* 0x000e640008000600 */
[----:B-1----:R-:W-:-:S13]  /*0f90*/  PLOP3.LUT P1, PT, PT, PT, UP0, 0x80, 0x0 ;  /* 0x000000000000781c */ /* 0x002fda0003f2f008 */
[----:B------:R-:W-:Y:S05]  /*0fa0*/  @!P1 BRA `(.L_x_8) ;  /* 0xfffffffc00f09947 */ /* 0x000fea000383ffff */
[----:B------:R-:W-:Y:S01]  /*0fb0*/  ULDC.64 UR4, c[0x0][0x698] ;  /* 0x0001a60000047ab9 */ /* 0x000fe20000000a00 */
[----:B------:R-:W-:Y:S01]  /*0fc0*/  ULDC.64 UR18, c[0x0][0x208] ;  /* 0x0000820000127ab9 */ /* 0x000fe20000000a00 */
[----:B------:R-:W-:-:S04]  /*0fd0*/  ISETP.NE.U32.AND P1, PT, RZ, UR4, PT ;  /* 0x00000004ff007c0c */ /* 0x000fc8000bf25070 */
[----:B------:R-:W-:-:S13]  /*0fe0*/  ISETP.NE.AND.EX P1, PT, RZ, UR5, PT, P1 ;  /* 0x00000005ff007c0c */ /* 0x000fda000bf25310 */
[----:B------:R-:W-:Y:S05]  /*0ff0*/  @!P1 BRA `(.L_x_11) ;  /* 0x0000000000209947 */ /* 0x000fea0003800000 */
[----:B------:R-:W1:Y:S02]  /*1000*/  LDC.64 R2, c[0x0][0x698] ;  /* 0x0001a600ff027b82 */ /* 0x000e640000000a00 */
[----:B-1----:R-:W2:Y:S02]  /*1010*/  LDG.E.64 R2, desc[UR18][R2.64] ;  /* 0x0000001202027981 */ /* 0x002ea4000c1e1b00 */
[----:B--2---:R-:W-:-:S04]  /*1020*/  ISETP.NE.U32.AND P1, PT, R2, RZ, PT ;  /* 0x000000ff0200720c */ /* 0x004fc80003f25070 */
[----:B------:R-:W-:-:S13]  /*1030*/  ISETP.NE.AND.EX P1, PT, R3, RZ, PT, P1 ;  /* 0x000000ff0300720c */ /* 0x000fda0003f25310 */
[----:B------:R-:W-:Y:S05]  /*1040*/  @!P1 BRA `(.L_x_11) ;  /* 0x00000000000c9947 */ /* 0x000fea0003800000 */
[----:B------:R-:W2:Y:S02]  /*1050*/  LD.E R2, desc[UR18][R2.64] ;  /* 0x0000001202027980 */ /* 0x000ea4000c101900 */
[----:B--2---:R-:W-:Y:S01]  /*1060*/  R2UR UR22, R2 ;  /* 0x00000000021672ca */ /* 0x004fe200000e0000 */
[----:B------:R-:W-:-:S14]  /*1070*/  BRA `(.L_x_12) ;  /* 0x0000000000247947 */ /* 0x000fdc0003800000 */
.L_x_11:
[----:B------:R-:W-:Y:S02]  /*1080*/  ULDC.64 UR4, c[0x0][0x688] ;  /* 0x0001a20000047ab9 */ /* 0x000fe40000000a00 */
[----:B------:R-:W-:-:S04]  /*1090*/  ISETP.NE.U32.AND P1, PT, RZ, UR4, PT ;  /* 0x00000004ff007c0c */ /* 0x000fc8000bf25070 */
[----:B------:R-:W-:-:S13]  /*10a0*/  ISETP.NE.AND.EX P1, PT, RZ, UR5, PT, P1 ;  /* 0x00000005ff007c0c */ /* 0x000fda000bf25310 */
[----:B------:R-:W-:Y:S05]  /*10b0*/  @!P1 BRA `(.L_x_13) ;  /* 0x0000000000109947 */ /* 0x000fea0003800000 */
[----:B------:R-:W1:Y:S02]  /*10c0*/  LDC.64 R2, c[0x0][0x688] ;  /* 0x0001a200ff027b82 */ /* 0x000e640000000a00 */
[----:B-1----:R-:W2:Y:S02]  /*10d0*/  LDG.E R2, desc[UR18][R2.64] ;  /* 0x0000001202027981 */ /* 0x002ea4000c1e1900 */
[----:B--2---:R-:W-:Y:S01]  /*10e0*/  R2UR UR22, R2 ;  /* 0x00000000021672ca */ /* 0x004fe200000e0000 */
[----:B------:R-:W-:-:S14]  /*10f0*/  BRA `(.L_x_12) ;  /* 0x0000000000047947 */ /* 0x000fdc0003800000 */
.L_x_13:
[----:B------:R-:W-:-:S05]  /*1100*/  ULDC UR22, c[0x0][0x680] ;  /* 0x0001a00000167ab9 */ /* 0x000fca0000000800 */
.L_x_12:
[----:B------:R-:W-:Y:S02]  /*1110*/  ULDC.64 UR4, c[0x0][0x6a0] ;  /* 0x0001a80000047ab9 */ /* 0x000fe40000000a00 */
        /* <DEDUP_REMOVED lines=11> */
.L_x_14:
        /* <DEDUP_REMOVED lines=8> */
.L_x_16:
[----:B------:R-:W-:-:S05]  /*1250*/  ULDC UR23, c[0x0][0x684] ;  /* 0x0001a10000177ab9 */ /* 0x000fca0000000800 */
.L_x_15:
[----:B------:R-:W-:-:S13]  /*1260*/  LOP3.LUT P1, RZ, R0, 0xff, RZ, 0xc0, !PT ;  /* 0x000000ff00ff7812 */ /* 0x000fda000782c0ff */
[----:B------:R-:W-:Y:S05]  /*1270*/  @!P1 EXIT ;  /* 0x000000000000994d */ /* 0x000fea0003800000 */
[----:B------:R-:W-:Y:S01]  /*1280*/  ULDC UR4, c[0x0][0x28c] ;  /* 0x0000a30000047ab9 */ /* 0x000fe20000000800 */
[----:B------:R-:W-:Y:S02]  /*1290*/  ULOP3.LUT UR24, UR6, 0x1, URZ, 0xfc, !UPT ;  /* 0x0000000106187892 */ /* 0x000fe4000f8efc3f */
[----:B------:R-:W-:-:S04]  /*12a0*/  UIADD3 UR4, UR4, 0x7f, URZ ;  /* 0x0000007f04047890 */ /* 0x000fc8000fffe03f */
[----:B------:R-:W-:-:S04]  /*12b0*/  USHF.R.S32.HI UR5, URZ, 0x1f, UR4 ;  /* 0x0000001f3f057899 */ /* 0x000fc80008011404 */
[----:B------:R-:W-:-:S03]  /*12c0*/  ULEA.HI UR5, UR5, UR4, URZ, 0x7 ;  /* 0x0000000405057291 */ /* 0x000fc6000f8f383f */
[----:B------:R-:W-:Y:S01]  /*12d0*/  UMOV UR4, URZ ;  /* 0x0000003f00047c82 */ /* 0x000fe20008000000 */
[----:B------:R-:W-:-:S03]  /*12e0*/  USHF.R.S32.HI UR7, URZ, 0x7, UR5 ;  /* 0x000000073f077899 */ /* 0x000fc60008011405 */
[----:B------:R-:W-:-:S09]  /*12f0*/  UMOV UR5, URZ ;  /* 0x0000003f00057c82 */ /* 0x000fd20008000000 */
.L_x_413:
[----:B------:R-:W-:Y:S01]  /*1300*/  STL [R1], RZ ;  /* 0x000000ff01007387 */ /* 0x000fe20000100800 */
[----:B------:R-:W-:Y:S01]  /*1310*/  UISETP.LT.AND UP0, UPT, URZ, UR7, UPT ;  /* 0x000000073f00728c */ /* 0x000fe2000bf01270 */
[----:B------:R-:W-:Y:S02]  /*1320*/  CS2R R150, SRZ ;  /* 0x0000000000967805 */ /* 0x000fe4000001ff00 */
[----:B------:R-:W-:Y:S01]  /*1330*/  CS2R R24, SRZ ;  /* 0x0000000000187805 */ /* 0x000fe2000001ff00 */
[----:B------:R-:W-:Y:S01]  /*1340*/  STL [R1+0x4], RZ ;  /* 0x000004ff01007387 */ /* 0x000fe20000100800 */
[----:B------:R-:W-:Y:S01]  /*1350*/  USEL UR8, URZ, UR7, UP0 ;  /* 0x000000073f087287 */ /* 0x000fe20008000000 */
[----:B------:R-:W-:Y:S02]  /*1360*/  CS2R R26, SRZ ;  /* 0x00000000001a7805 */ /* 0x000fe4000001ff00 */
[----:B------:R-:W-:Y:S01]  /*1370*/  CS2R R28, SRZ ;  /* 0x00000000001c7805 */ /* 0x000fe2000001ff00 */
[----:B------:R-:W-:Y:S01]  /*1380*/  STL [R1+0x8], RZ ;  /* 0x000008ff01007387 */ /* 0x000fe20000100800 */
[----:B------:R-:W-:Y:S01]  /*1390*/  UIADD3 UR16, UR7, -UR8, URZ ;  /* 0x8000000807107290 */ /* 0x000fe2000fffe03f */
[----:B------:R-:W-:-:S02]  /*13a0*/  CS2R R30, SRZ ;  /* 0x00000000001e7805 */ /* 0x000fc4000001ff00 */
[----:B------:R-:W-:Y:S01]  /*13b0*/  CS2R R32, SRZ ;  /* 0x0000000000207805 */ /* 0x000fe2000001ff00 */
[----:B------:R-:W-:Y:S01]  /*13c0*/  STL [R1+0xc], RZ ;  /* 0x00000cff01007387 */ /* 0x000fe20000100800 */
[----:B------:R-:W-:Y:S01]  /*13d0*/  UISETP.GE.AND UP0, UPT, UR16, 0x1, UPT ;  /* 0x000000011000788c */ /* 0x000fe2000bf06270 */
[----:B------:R-:W-:Y:S02]  /*13e0*/  CS2R R34, SRZ ;  /* 0x0000000000227805 */ /* 0x000fe4000001ff00 */
[----:B------:R-:W-:Y:S01]  /*13f0*/  CS2R R36, SRZ ;  /* 0x0000000000247805 */ /* 0x000fe2000001ff00 */
[----:B------:R-:W-:Y:S01]  /*1400*/  STL [R1+0x10], RZ ;  /* 0x000010ff01007387 */ /* 0x000fe20000100800 */
[----:B------:R-:W-:Y:S02]  /*1410*/  CS2R R38, SRZ ;  /* 0x0000000000267805 */ /* 0x000fe4000001ff00 */
[----:B------:R-:W-:Y:S02]  /*1420*/  CS2R R40, SRZ ;  /* 0x0000000000287805 */ /* 0x000fe4000001ff00 */
[----:B------:R-:W-:Y:S01]  /*1430*/  PLOP3.LUT P1, PT, PT, PT, UP0, 0x80, 0x0 ;  /* 0x000000000000781c */ /* 0x000fe20003f2f008 */
[----:B------:R-:W-:Y:S01]  /*1440*/  STL [R1+0x14], RZ ;  /* 0x000014ff01007387 */ /* 0x000fe20000100800 */
[----:B------:R-:W-:-:S02]  /*1450*/  CS2R R42, SRZ ;  /* 0x00000000002a7805 */ /* 0x000fc4000001ff00 */
[----:B------:R-:W-:Y:S02]  /*1460*/  CS2R R44, SRZ ;  /* 0x00000000002c7805 */ /* 0x000fe4000001ff00 */
[----:B------:R-:W-:Y:S01]  /*1470*/  CS2R R46, SRZ ;  /* 0x00000000002e7805 */ /* 0x000fe2000001ff00 */
[----:B------:R-:W-:Y:S01]  /*1480*/  STL [R1+0x18], RZ ;  /* 0x000018ff01007387 */ /* 0x000fe20000100800 */
[----:B------:R-:W-:Y:S02]  /*1490*/  CS2R R48, SRZ ;  /* 0x0000000000307805 */ /* 0x000fe4000001ff00 */
[----:B------:R-:W-:Y:S02]  /*14a0*/  CS2R R50, SRZ ;  /* 0x0000000000327805 */ /* 0x000fe4000001ff00 */
[----:B------:R-:W-:Y:S01]  /*14b0*/  CS2R R52, SRZ ;  /* 0x0000000000347805 */ /* 0x000fe2000001ff00 */
        /* <DEDUP_REMOVED lines=64> */
[----:B------:R-:W-:Y:S04]  /*18c0*/  STL [R1+0x5c], RZ ;  /* 0x00005cff01007387 */ /* 0x000fe80000100800 */
        /* <DEDUP_REMOVED lines=53> */
[----:B------:R-:W-:Y:S01]  /*1c20*/  STL [R1+0x134], RZ ;  /* 0x000134ff01007387 */ /* 0x000fe20000100800 */
[----:B-1----:R-:W1:Y:S03]  /*1c30*/  S2R R0, SR_TID.X ;  /* 0x0000000000007919 */ /* 0x002e660000002100 */
        /* <DEDUP_REMOVED lines=8> */
[----:B-1----:R-:W-:-:S03]  /*1cc0*/  LOP3.LUT R0, R0, 0x80, RZ, 0xc0, !PT ;  /* 0x0000008000007812 */ /* 0x002fc600078ec0ff */
[----:B------:R-:W-:Y:S01]  /*1cd0*/  STL [R1+0x158], RZ ;  /* 0x000158ff01007387 */ /* 0x000fe20000100800 */
[----:B------:R-:W-:-:S03]  /*1ce0*/  SHF.R.U32.HI R0, RZ, 0x7, R0 ;  /* 0x00000007ff007819 */ /* 0x000fc60000011600 */
        /* <DEDUP_REMOVED lines=33> */
[----:B------:R-:W1:Y:S04]  /*1f00*/  SHFL.IDX PT, R0, R0, RZ, 0x1f ;  /* 0x00001fff00007589 */ /* 0x000e6800000e0000 */
[----:B------:R2:W-:Y:S04]  /*1f10*/  STL [R1+0x1e0], RZ ;  /* 0x0001e0ff01007387 */ /* 0x0005e80000100800 */
[----:B------:R2:W-:Y:S04]  /*1f20*/  STL [R1+0x1e4], RZ ;  /* 0x0001e4ff01007387 */ /* 0x0005e80000100800 */
[----:B------:R2:W-:Y:S04]  /*1f30*/  STL [R1+0x1e8], RZ ;  /* 0x0001e8ff01007387 */ /* 0x0005e80000100800 */
[----:B------:R2:W-:Y:S04]  /*1f40*/  STL [R1+0x1ec], RZ ;  /* 0x0001ecff01007387 */ /* 0x0005e80000100800 */
[----:B------:R2:W-:Y:S04]  /*1f50*/  STL [R1+0x1f0], RZ ;  /* 0x0001f0ff01007387 */ /* 0x0005e80000100800 */
[----:B------:R2:W-:Y:S01]  /*1f60*/  STL [R1+0x1f4], RZ ;  /* 0x0001f4ff01007387 */ /* 0x0005e20000100800 */
[----:B-1----:R-:W-:-:S03]  /*1f70*/  R2UR UR9, R0 ;  /* 0x00000000000972ca */ /* 0x002fc600000e0000 */
[----:B------:R2:W-:Y:S04]  /*1f80*/  STL [R1+0x1f8], RZ ;  /* 0x0001f8ff01007387 */ /* 0x0005e80000100800 */
[----:B------:R2:W-:Y:S01]  /*1f90*/  STL [R1+0x1fc], RZ ;  /* 0x0001fcff01007387 */ /* 0x0005e20000100800 */
[----:B---34-:R-:W-:Y:S07]  /*1fa0*/  @!P1 BRA `(.L_x_17) ;  /* 0x0000005400789947 */ /* 0x018fee0003800000 */
[----:B------:R-:W1:Y:S01]  /*1fb0*/  S2UR UR11, SR_CgaCtaId ;  /* 0x00000000000b79c3 */ /* 0x000e620000008800 */
[----:B------:R-:W-:Y:S01]  /*1fc0*/  ULEA.HI UR8, UR9, UR9, URZ, 0x1 ;  /* 0x0000000909087291 */ /* 0x000fe2000f8f083f */
[----:B------:R-:W-:Y:S01]  /*1fd0*/  IMAD.U32 R2, RZ, RZ, UR4 ;  /* 0x00000004ff027e24 */ /* 0x000fe2000f8e00ff */
[----:B------:R-:W-:Y:S01]  /*1fe0*/  UMOV UR10, 0x400 ;  /* 0x00000400000a7882 */ /* 0x000fe20000000000 */
[----:B------:R-:W-:Y:S02]  /*1ff0*/  UPLOP3.LUT UP0, UPT, UPT, UPT, UPT, 0x40, 0x0 ;  /* 0x000000000000789c */ /* 0x000fe40003f0e870 */
[----:B------:R-:W-:Y:S01]  /*2000*/  ULOP3.LUT UR8, UR8, 0x7fffe, URZ, 0xc0, !UPT ;  /* 0x0007fffe08087892 */ /* 0x000fe2000f8ec03f */
[----:B------:R-:W-:Y:S01]  /*2010*/  UMOV UR17, UR5 ;  /* 0x0000000500117c82 */ /* 0x000fe20008000000 */
[----:B------:R-:W-:Y:S02]  /*2020*/  UMOV UR20, UR5 ;  /* 0x0000000500147c82 */ /* 0x000fe40008000000 */
[----:B------:R-:W-:-:S02]  /*2030*/  UIADD3 UR8, UR9, -UR8, URZ ;  /* 0x8000000809087290 */ /* 0x000fc4000fffe03f */
[----:B-1----:R-:W-:-:S04]  /*2040*/  ULEA UR10, UR11, UR10, 0x18 ;  /* 0x0000000a0b0a7291 */ /* 0x002fc8000f8ec03f */
[----:B------:R-:W-:-:S04]  /*2050*/  ULEA UR8, UR8, UR10, 0xd ;  /* 0x0000000a08087291 */ /* 0x000fc8000f8e683f */
[----:B------:R-:W-:-:S04]  /*2060*/  UIADD3 UR8, UR8, 0x100, URZ ;  /* 0x0000010008087890 */ /* 0x000fc8000fffe03f */
[----:B------:R-:W-:-:S04]  /*2070*/  USHF.R.U32.HI UR8, URZ, 0x4, UR8 ;  /* 0x000000043f087899 */ /* 0x000fc80008011608 */
[----:B------:R-:W-:-:S12]  /*2080*/  ULOP3.LUT UR15, UR8, 0x3fff, URZ, 0xc0, !UPT ;  /* 0x00003fff080f7892 */ /* 0x000fd8000f8ec03f */
.L_x_24:
[----:B------:R-:W-:-:S06]  /*2090*/  UISETP.NE.AND UP1, UPT, UR24, 0x3, UPT ;  /* 0x000000031800788c */ /* 0x000fcc000bf25270 */
[----:B------:R-:W-:-:S13]  /*20a0*/  PLOP3.LUT P2, PT, PT, PT, UP1, 0x80, 0x0 ;  /* 0x000000000000781c */ /* 0x000fda0003f4f018 */
[----:B0-----:R-:W-:Y:S05]  /*20b0*/  @!P2 BRA `(.L_x_18) ;  /* 0x000000000004a947 */ /* 0x001fea0003800000 */
[----:B------:R-:W-:Y:S01]  /*20c0*/  BPT.TRAP 0x1 ;  /* 0x000000040000795c */ /* 0x000fe20000300000 */
.L_x_18:
[----:B------:R-:W1:Y:S01]  /*20d0*/  S2UR UR8, SR_CgaCtaId ;  /* 0x00000000000879c3 */ /* 0x000e620000008800 */
[----:B------:R-:W-:Y:S01]  /*20e0*/  UMOV UR21, 0x400 ;  /* 0x0000040000157882 */ /* 0x000fe20000000000 */
[----:B------:R-:W-:Y:S01]  /*20f0*/  SHF.L.U32 R0, R2, 0x1f, RZ ;  /* 0x0000001f02007819 */ /* 0x000fe200000006ff */
[----:B-1----:R-:W-:-:S04]  /*2100*/  ULEA UR21, UR8, UR21, 0x18 ;  /* 0x0000001508157291 */ /* 0x002fc8000f8ec03f */
[----:B------:R-:W-:-:S09]  /*2110*/  ULEA UR8, UR17, UR21, 0x3 ;  /* 0x0000001511087291 */ /* 0x000fd2000f8e183f */
[----:B------:R1:W3:Y:S01]  /*2120*/  SYNCS.PHASECHK.TRANS64.TRYWAIT P1, [UR8], R0 ;  /* 0x00000000ff0075a7 */ /* 0x0002e20008020148 */
[----:B------:R-:W-:Y:S05]  /*2130*/  @!P2 BRA `(.L_x_19) ;  /* 0x000000000004a947 */ /* 0x000fea0003800000 */
[----:B------:R-:W-:Y:S01]  /*2140*/  BPT.TRAP 0x1 ;  /* 0x000000040000795c */ /* 0x000fe20000300000 */
.L_x_19:
[----:B---3--:R-:W-:Y:S05]  /*2150*/  @P1 BRA `(.L_x_20) ;  /* 0x0000000000081947 */ /* 0x008fea0003800000 */
[----:B------:R-:W3:Y:S02]  /*2160*/  SYNCS.PHASECHK.TRANS64.TRYWAIT P1, [UR8], R0 ;  /* 0x00000000ff0075a7 */ /* 0x000ee40008020148 */
[----:B---3--:R-:W-:Y:S05]  /*2170*/  @!P1 BRA `(.L_x_21) ;  /* 0x0000019c008c9947 */ /* 0x008fea0003800000 */
.L_x_20:
[----:B------:R-:W-:Y:S04]  /*2180*/  STL.64 [R1+0xa58], R150 ;  /* 0x000a589601007387 */ /* 0x000fe80000100a00 */
        /* <DEDUP_REMOVED lines=62> */
[----:B------:R4:W-:Y:S04]  /*2570*/  STL.64 [R1+0x860], R24 ;  /* 0x0008601801007387 */ /* 0x0009e80000100a00 */
[----:B----4-:R-:W4:Y:S04]  /*2580*/  LDL.LU.64 R24, [R1] ;  /* 0x0000000001187983 */ /* 0x010f280000300a00 */
[----:B------:R-:W4:Y:S04]  /*2590*/  LDL.LU.64 R26, [R1+0x8] ;  /* 0x00000800011a7983 */ /* 0x000f280000300a00 */
        /* <DEDUP_REMOVED lines=61> */
[----:B------:R-:W4:Y:S01]  /*2970*/  LDL.LU.64 R150, [R1+0x1f8] ;  /* 0x0001f80001967983 */ /* 0x000f220000300a00 */
[----:B---3--:R-:W3:Y:S01]  /*2980*/  S2R R3, SR_TID.X ;  /* 0x0000000000037919 */ /* 0x008ee20000002100 */
[----:B------:R-:W-:Y:S01]  /*2990*/  USHF.L.U32 UR8, UR17, 0xc, URZ ;  /* 0x0000000c11087899 */ /* 0x000fe2000800063f */
[C---:B---3--:R-:W-:Y:S01]  /*29a0*/  IMAD.SHL.U32 R152, R3.reuse, 0x40, RZ ;  /* 0x0000004003987824 */ /* 0x048fe200078e00ff */
[----:B-1----:R-:W-:-:S04]  /*29b0*/  SHF.L.U32 R0, R3, 0xa, RZ ;  /* 0x0000000a03007819 */ /* 0x002fc800000006ff */
[----:B------:R-:W-:-:S04]  /*29c0*/  LOP3.LUT R152, R152, 0x3800, RZ, 0xc0, !PT ;  /* 0x0000380098987812 */ /* 0x000fc800078ec0ff */
[----:B------:R-:W-:Y:S01]  /*29d0*/  LOP3.LUT R152, R152, 0x400, R0, 0xf8, !PT ;  /* 0x0000040098987812 */ /* 0x000fe200078ef800 */
[----:B------:R-:W-:-:S05]  /*29e0*/  IMAD.SHL.U32 R0, R3, 0x20, RZ ;  /* 0x0000002003007824 */ /* 0x000fca00078e00ff */
[----:B------:R-:W-:-:S04]  /*29f0*/  LOP3.LUT R152, R152, 0x380, R0, 0xf8, !PT ;  /* 0x0000038098987812 */ /* 0x000fc800078ef800 */
[----:B------:R-:W-:-:S05]  /*2a00*/  LEA.HI R152, R152, UR8, RZ, 0x1d ;  /* 0x0000000898987c11 */ /* 0x000fca000f8fe8ff */
[----:B------:R-:W4:Y:S01]  /*2a10*/  LDS.128 R156, [R152+UR21+0x30100] ;  /* 0x03010015989c7984 */ /* 0x000f220008000c00 */
[----:B------:R-:W-:Y:S02]  /*2a20*/  UIADD3 UR9, UR21, 0x10100, URZ ;  /* 0x0001010015097890 */ /* 0x000fe4000fffe03f */
[----:B------:R-:W-:Y:S01]  /*2a30*/  ULOP3.LUT UR25, UR15, 0x10000, URZ, 0xfc, !UPT ;  /* 0x000100000f197892 */ /* 0x000fe2000f8efc3f */
[----:B------:R-:W1:Y:S01]  /*2a40*/  LDS.128 R152, [R152+UR21+0x30900] ;  /* 0x0309001598987984 */ /* 0x000e620008000c00 */
[----:B------:R-:W-:-:S04]  /*2a50*/  USHF.R.U32.HI UR9, URZ, 0x4, UR9 ;  /* 0x000000043f097899 */ /* 0x000fc80008011609 */
[----:B------:R-:W-:-:S04]  /*2a60*/  ULOP3.LUT UR9, UR9, 0x3fff, URZ, 0xc0, !UPT ;  /* 0x00003fff09097892 */ /* 0x000fc8000f8ec03f */
[----:B------:R-:W-:Y:S02]  /*2a70*/  ULOP3.LUT UR9, UR9, 0x10000, URZ, 0xfc, !UPT ;  /* 0x0001000009097892 */ /* 0x000fe4000f8efc3f */
[----:B------:R-:W-:Y:S02]  /*2a80*/  ULEA UR25, UR17, UR25, 0xb ;  /* 0x0000001911197291 */ /* 0x000fe4000f8e583f */
[----:B------:R-:W-:Y:S01]  /*2a90*/  UIADD3 UR26, UR8, UR9, URZ ;  /* 0x00000009081a7290 */ /* 0x000fe2000fffe03f */
[----:B------:R-:W-:Y:S02]  /*2aa0*/  UMOV UR11, 0x40000040 ;  /* 0x40000040000b7882 */ /* 0x000fe40000000000 */
[----:B------:R-:W-:Y:S02]  /*2ab0*/  UMOV UR9, 0x40000040 ;  /* 0x4000004000097882 */ /* 0x000fe40000000000 */
[----:B------:R-:W-:Y:S02]  /*2ac0*/  UMOV UR8, UR25 ;  /* 0x0000001900087c82 */ /* 0x000fe40008000000 */
[----:B------:R-:W-:Y:S01]  /*2ad0*/  UMOV UR10, UR26 ;  /* 0x0000001a000a7c82 */ /* 0x000fe20008000000 */
[----:B------:R3:W-:Y:S01]  /*2ae0*/  STL [R1+0x458], R2 ;  /* 0x0004580201007387 */ /* 0x0007e20000100800 */
[----:B----4-:R-:W-:-:S06]  /*2af0*/  WARPGROUP.ARRIVE ;  /* 0x00000000000079c5 */ /* 0x010fcc0000000000 */
[----:B------:R-:W-:Y:S03]  /*2b00*/  HGMMA.SP.64x256x32.F32.BF16 R24, gdesc[UR8], R24, UP0, R156, 0x0, gsb0 ;  /* 0x0be09c00081879f0 */ /* 0x000fe6000b801a18 */
[----:B------:R-:W-:Y:S02]  /*2b10*/  WARPGROUP.DEPBAR.LE gsb0, 0x0 ;  /* 0x00008000000079c5 */ /* 0x000fe40000010000 */
[----:B------:R-:W-:Y:S04]  /*2b20*/  STL.64 [R1], R24 ;  /* 0x0000001801007387 */ /* 0x000fe80000100a00 */
        /* <DEDUP_REMOVED lines=9> */
[----:B------:R-:W-:Y:S01]  /*2bc0*/  STL.64 [R1+0x50], R44 ;  /* 0x0000502c01007387 */ /* 0x000fe20000100a00 */
[----:B---3--:R-:W-:-:S03]  /*2bd0*/  IMAD.MOV.U32 R2, RZ, RZ, R150 ;  /* 0x000000ffff027224 */ /* 0x008fc600078e0096 */
[----:B------:R-:W-:Y:S01]  /*2be0*/  STL.64 [R1+0x58], R46 ;  /* 0x0000582e01007387 */ /* 0x000fe20000100a00 */
[----:B------:R-:W-:-:S03]  /*2bf0*/  MOV R0, R151 ;  /* 0x0000009700007202 */ /* 0x000fc60000000f00 */
[----:B------:R-:W-:Y:S01]  /*2c00*/  STL.64 [R1+0x60], R48 ;  /* 0x0000603001007387 */ /* 0x000fe20000100a00 */
[----:B------:R-:W-:-:S03]  /*2c10*/  IMAD.MOV.U32 R4, RZ, RZ, R148 ;  /* 0x000000ffff047224 */ /* 0x000fc600078e0094 */
[----:B------:R-:W-:Y:S01]  /*2c20*/  STL.64 [R1+0x68], R50 ;  /* 0x0000683201007387 */ /* 0x000fe20000100a00 */
[----:B------:R-:W-:Y:S01]  /*2c30*/  IMAD.MOV.U32 R3, RZ, RZ, R149 ;  /* 0x000000ffff037224 */ /* 0x000fe200078e0095 */
[----:B------:R-:W-:Y:S02]  /*2c40*/  MOV R5, R147 ;  /* 0x0000009300057202 */ /* 0x000fe40000000f00 */
[----:B------:R3:W-:Y:S01]  /*2c50*/  STL [R1+0x70], R52 ;  /* 0x0000703401007387 */ /* 0x0007e20000100800 */
[----:B0-----:R-:W-:-:S03]  /*2c60*/  IMAD.MOV.U32 R6, RZ, RZ, R146 ;  /* 0x000000ffff067224 */ /* 0x001fc600078e0092 */
[----:B------:R-:W4:Y:S01]  /*2c70*/  LDL.LU.64 R150, [R1+0xa58] ;  /* 0x000a580001967983 */ /* 0x000f220000300a00 */
[----:B------:R-:W-:Y:S01]  /*2c80*/  IMAD.MOV.U32 R8, RZ, RZ, R144 ;  /* 0x000000ffff087224 */ /* 0x000fe200078e0090 */
[----:B------:R-:W-:Y:S01]  /*2c90*/  MOV R9, R143 ;  /* 0x0000008f00097202 */ /* 0x000fe20000000f00 */
[----:B------:R-:W-:Y:S01]  /*2ca0*/  IMAD.MOV.U32 R7, RZ, RZ, R145 ;  /* 0x000000ffff077224 */ /* 0x000fe200078e0091 */
[----:B------:R-:W4:Y:S01]  /*2cb0*/  LDL.LU.64 R148, [R1+0xa50] ;  /* 0x000a500001947983 */ /* 0x000f220000300a00 */
[----:B------:R-:W-:-:S03]  /*2cc0*/  IMAD.MOV.U32 R10, RZ, RZ, R142 ;  /* 0x000000ffff0a7224 */ /* 0x000fc600078e008e */
        /* <DEDUP_REMOVED lines=133> */
[----:B------:R-:W-:-:S03]  /*3520*/  IMAD.MOV.U32 R235, RZ, RZ, R53 ;  /* 0x000000ffffeb7224 */ /* 0x000fc600078e0035 */
[----:B------:R-:W4:Y:S04]  /*3530*/  LDL.LU.64 R56, [R1+0x8e0] ;  /* 0x0008e00001387983 */ /* 0x000f280000300a00 */
[----:B------:R-:W4:Y:S04]  /*3540*/  LDL.LU.64 R54, [R1+0x8d8] ;  /* 0x0008d80001367983 */ /* 0x000f280000300a00 */
[----:B---3--:R-:W4:Y:S04]  /*3550*/  LDL.LU.64 R52, [R1+0x8d0] ;  /* 0x0008d00001347983 */ /* 0x008f280000300a00 */
        /* <DEDUP_REMOVED lines=14> */
[----:B------:R-:W-:Y:S01]  /*3640*/  UIADD3 UR8, UR25, 0x400, URZ ;  /* 0x0000040019087890 */ /* 0x000fe2000fffe03f */
[----:B------:R-:W-:-:S02]  /*3650*/  UMOV UR9, 0x40000040 ;  /* 0x4000004000097882 */ /* 0x000fc40000000000 */
[----:B-1----:R-:W-:Y:S04]  /*3660*/  STL.64 [R1+0x858], R154 ;  /* 0x0008589a01007387 */ /* 0x002fe80000100a00 */
[----:B------:R-:W-:Y:S01]  /*3670*/  STL.64 [R1+0x850], R152 ;  /* 0x0008509801007387 */ /* 0x000fe20000100a00 */
[----:B----4-:R-:W-:-:S06]  /*3680*/  WARPGROUP.ARRIVE ;  /* 0x00000000000079c5 */ /* 0x010fcc0000000000 */
[----:B------:R-:W-:Y:S03]  /*3690*/  HGMMA.SP.64x256x32.F32.BF16 R24, gdesc[UR8], R24, UP0, R152, 0x0, gsb0 ;  /* 0x0be09800081879f0 */ /* 0x000fe6000b801a18 */
[----:B------:R-:W-:Y:S02]  /*36a0*/  WARPGROUP.DEPBAR.LE gsb0, 0x0 ;  /* 0x00008000000079c5 */ /* 0x000fe40000010000 */
        /* <DEDUP_REMOVED lines=62> */
[----:B0-----:R-:W3:Y:S04]  /*3a90*/  LDL.LU R28, [R1] ;  /* 0x00000000011c7983 */ /* 0x001ee80000300800 */
[----:B------:R-:W3:Y:S04]  /*3aa0*/  LDL.LU R29, [R1+0x4] ;  /* 0x00000400011d7983 */ /* 0x000ee80000300800 */
        /* <DEDUP_REMOVED lines=26> */
[----:B------:R-:W3:Y:S01]  /*3c50*/  LDL.LU R56, [R1+0x70] ;  /* 0x0000700001387983 */ /* 0x000ee20000300800 */
[----:B------:R-:W-:Y:S01]  /*3c60*/  IMAD.MOV.U32 R57, RZ, RZ, R235 ;  /* 0x000000ffff397224 */ /* 0x000fe200078e00eb */
[----:B------:R-:W-:Y:S01]  /*3c70*/  MOV R60, R232 ;  /* 0x000000e8003c7202 */ /* 0x000fe20000000f00 */
        /* <DEDUP_REMOVED lines=46> */
[----:B------:R-:W-:-:S02]  /*3f60*/  IMAD.MOV.U32 R89, RZ, RZ, R203 ;  /* 0x000000ffff597224 */ /* 0x000fc400078e00cb */
[----:B------:R-:W-:Y:S02]  /*3f70*/  IMAD.MOV.U32 R90, RZ, RZ, R202 ;  /* 0x000000ffff5a7224 */ /* 0x000fe400078e00ca */
[----:B------:R-:W-:Y:S02]  /*3f80*/  IMAD.MOV.U32 R91, RZ, RZ, R201 ;  /* 0x000000ffff5b7224 */ /* 0x000fe400078e00c9 */
[----:B------:R-:W-:Y:S02]  /*3f90*/  IMAD.MOV.U32 R93, RZ, RZ, R199 ;  /* 0x000000ffff5d7224 */ /* 0x000fe400078e00c7 */
[----:B------:R-:W-:Y:S02]  /*3fa0*/  IMAD.MOV.U32 R94, RZ, RZ, R198 ;  /* 0x000000ffff5e7224 */ /* 0x000fe400078e00c6 */
[----:B------:R-:W-:Y:S02]  /*3fb0*/  IMAD.MOV.U32 R95, RZ, RZ, R197 ;  /* 0x000000ffff5f7224 */ /* 0x000fe400078e00c5 */
        /* <DEDUP_REMOVED lines=44> */
[----:B------:R-:W-:Y:S01]  /*4280*/  IMAD.MOV.U32 R155, RZ, RZ, R0 ;  /* 0x000000ffff9b7224 */ /* 0x000fe200078e0000 */
[----:B------:R-:W-:Y:S02]  /*4290*/  UIADD3 UR8, UR25, 0x2, URZ ;  /* 0x0000000219087890 */ /* 0x000fe4000fffe03f */
[----:B------:R-:W-:Y:S01]  /*42a0*/  UIADD3 UR10, UR26, 0x4, URZ ;  /* 0x000000041a0a7890 */ /* 0x000fe2000fffe03f */
[----:B------:R-:W-:Y:S01]  /*42b0*/  UMOV UR9, 0x40000040 ;  /* 0x4000004000097882 */ /* 0x000fe20000000000 */
[----:B------:R-:W-:Y:S01]  /*42c0*/  UMOV UR11, 0x40000040 ;  /* 0x40000040000b7882 */ /* 0x000fe20000000000 */
[----:B---3--:R-:W-:-:S06]  /*42d0*/  WARPGROUP.ARRIVE ;  /* 0x00000000000079c5 */ /* 0x008fcc0000000000 */
[----:B------:R-:W-:Y:S03]  /*42e0*/  HGMMA.SP.64x256x32.F32.BF16 R28, gdesc[UR8], R28, R157, 0x0, gsb0 ;  /* 0x0be09d00081c79f0 */ /* 0x000fe60008001a1c */
        /* <DEDUP_REMOVED lines=65> */
[----:B0-----:R-:W3:Y:S04]  /*4700*/  LDL.LU.64 R154, [R1+0x858] ;  /* 0x00085800019a7983 */ /* 0x001ee80000300a00 */
        /* <DEDUP_REMOVED lines=64> */
[----:B------:R-:W-:Y:S01]  /*4b10*/  UMOV UR9, 0x40000040 ;  /* 0x4000004000097882 */ /* 0x000fe20000000000 */
[----:B----4-:R-:W-:-:S07]  /*4b20*/  WARPGROUP.ARRIVE ;  /* 0x00000000000079c5 */ /* 0x010fce0000000000 */
[----:B------:R-:W-:Y:S03]  /*4b30*/  HGMMA.SP.64x256x32.F32.BF16 R24, gdesc[UR8], R24, R153, 0x0, gsb0 ;  /* 0x0be09900081879f0 */ /* 0x000fe60008001a18 */
        /* <DEDUP_REMOVED lines=65> */
[----:B0-----:R-:W4:Y:S04]  /*4f50*/  LDL.LU.64 R24, [R1] ;  /* 0x0000000001187983 */ /* 0x001f280000300a00 */
        /* <DEDUP_REMOVED lines=63> */
[----:B------:R-:W-:-:S02]  /*5350*/  UIADD3 UR8, UR25, 0x4, URZ ;  /* 0x0000000419087890 */ /* 0x000fc4000fffe03f */
[----:B------:R-:W-:Y:S01]  /*5360*/  UIADD3 UR10, UR26, 0x800, URZ ;  /* 0x000008001a0a7890 */ /* 0x000fe2000fffe03f */
[----:B------:R-:W-:Y:S01]  /*5370*/  UMOV UR9, 0x40000040 ;  /* 0x4000004000097882 */ /* 0x000fe20000000000 */
[----:B------:R-:W-:Y:S01]  /*5380*/  UMOV UR11, 0x40000040 ;  /* 0x40000040000b7882 */ /* 0x000fe20000000000 */
[----:B----4-:R-:W-:-:S06]  /*5390*/  WARPGROUP.ARRIVE ;  /* 0x00000000000079c5 */ /* 0x010fcc0000000000 */
        /* <DEDUP_REMOVED lines=11> */
[----:B------:R-:W-:-:S03]  /*5450*/  IMAD.MOV.U32 R3, RZ, RZ, R150 ;  /* 0x000000ffff037224 */ /* 0x000fc600078e0096 */
[----:B------:R-:W-:Y:S01]  /*5460*/  STL.64 [R1+0x48], R42 ;  /* 0x0000482a01007387 */ /* 0x000fe20000100a00 */
[----:B------:R-:W-:-:S03]  /*5470*/  IMAD.MOV.U32 R0, RZ, RZ, R151 ;  /* 0x000000ffff007224 */ /* 0x000fc600078e0097 */
[----:B------:R-:W-:Y:S01]  /*5480*/  STL.64 [R1+0x50], R44 ;  /* 0x0000502c01007387 */ /* 0x000fe20000100a00 */
[----:B------:R-:W-:Y:S01]  /*5490*/  IMAD.MOV.U32 R5, RZ, RZ, R148 ;  /* 0x000000ffff057224 */ /* 0x000fe200078e0094 */
[----:B------:R-:W-:Y:S02]  /*54a0*/  MOV R4, R149 ;  /* 0x0000009500047202 */ /* 0x000fe40000000f00 */
[----:B------:R-:W-:Y:S01]  /*54b0*/  STL.64 [R1+0x58], R46 ;  /* 0x0000582e01007387 */ /* 0x000fe20000100a00 */
[----:B------:R-:W-:-:S03]  /*54c0*/  IMAD.MOV.U32 R7, RZ, RZ, R146 ;  /* 0x000000ffff077224 */ /* 0x000fc600078e0092 */
[----:B------:R0:W-:Y:S01]  /*54d0*/  STL [R1+0x60], R48 ;  /* 0x0000603001007387 */ /* 0x0001e20000100800 */
[----:B------:R-:W-:Y:S01]  /*54e0*/  IMAD.MOV.U32 R6, RZ, RZ, R147 ;  /* 0x000000ffff067224 */ /* 0x000fe200078e0093 */
[----:B------:R-:W-:Y:S02]  /*54f0*/  MOV R8, R145 ;  /* 0x0000009100087202 */ /* 0x000fe40000000f00 */
        /* <DEDUP_REMOVED lines=144> */
[----:B------:R-:W4:Y:S04]  /*5e00*/  LDL.LU.64 R54, [R1+0x4d8] ;  /* 0x0004d80001367983 */ /* 0x000f280000300a00 */
[----:B------:R-:W4:Y:S04]  /*5e10*/  LDL.LU.64 R52, [R1+0x4d0] ;  /* 0x0004d00001347983 */ /* 0x000f280000300a00 */
[----:B------:R-:W4:Y:S04]  /*5e20*/  LDL.LU.64 R50, [R1+0x4c8] ;  /* 0x0004c80001327983 */ /* 0x000f280000300a00 */
[----:B0-----:R-:W4:Y:S04]  /*5e30*/  LDL.LU.64 R48, [R1+0x4c0] ;  /* 0x0004c00001307983 */ /* 0x001f280000300a00 */
        /* <DEDUP_REMOVED lines=14> */
[----:B---3--:R-:W-:Y:S01]  /*5f20*/  STL.64 [R1+0x450], R154 ;  /* 0x0004509a01007387 */ /* 0x008fe20000100a00 */
[----:B----4-:R-:W-:-:S06]  /*5f30*/  WARPGROUP.ARRIVE ;  /* 0x00000000000079c5 */ /* 0x010fcc0000000000 */
        /* <DEDUP_REMOVED lines=142> */
[----:B------:R-:W-:Y:S01]  /*6820*/  UIADD3 UR8, UR25, 0x6, URZ ;  /* 0x0000000619087890 */ /* 0x000fe2000fffe03f */
[----:B------:R-:W-:Y:S01]  /*6830*/  IMAD.MOV.U32 R87, RZ, RZ, R202 ;  /* 0x000000ffff577224 */ /* 0x000fe200078e00ca */
[----:B------:R-:W-:Y:S01]  /*6840*/  UIADD3 UR10, UR26, 0x804, URZ ;  /* 0x000008041a0a7890 */ /* 0x000fe2000fffe03f */
[----:B------:R-:W-:Y:S01]  /*6850*/  IMAD.MOV.U32 R88, RZ, RZ, R201 ;  /* 0x000000ffff587224 */ /* 0x000fe200078e00c9 */
[----:B------:R-:W-:Y:S01]  /*6860*/  UMOV UR9, 0x40000040 ;  /* 0x4000004000097882 */ /* 0x000fe20000000000 */
[----:B------:R-:W-:Y:S01]  /*6870*/  IMAD.MOV.U32 R89, RZ, RZ, R200 ;  /* 0x000000ffff597224 */ /* 0x000fe200078e00c8 */
[----:B------:R-:W-:Y:S01]  /*6880*/  UMOV UR11, 0x40000040 ;  /* 0x40000040000b7882 */ /* 0x000fe20000000000 */
[----:B------:R-:W-:Y:S01]  /*6890*/  IMAD.MOV.U32 R91, RZ, RZ, R198 ;  /* 0x000000ffff5b7224 */ /* 0x000fe200078e00c6 */
[----:B------:R0:W5:Y:S01]  /*68a0*/  LDL.LU R2, [R1+0x458] ;  /* 0x0004580001027983 */ /* 0x0001620000300800 */
        /* <DEDUP_REMOVED lines=45> */
[----:B------:R-:W-:-:S06]  /*6b80*/  IMAD.MOV.U32 R155, RZ, RZ, R0 ;  /* 0x000000ffff9b7224 */ /* 0x000fcc00078e0000 */
        /* <DEDUP_REMOVED lines=67> */
[----:B-1----:R-:W3:Y:S04]  /*6fc0*/  LDL.LU.64 R154, [R1+0x450] ;  /* 0x00045000019a7983 */ /* 0x002ee80000300a00 */
[----:B------:R-:W3:Y:S04]  /*6fd0*/  LDL.LU.64 R150, [R1+0x448] ;  /* 0x0004480001967983 */ /* 0x000ee80000300a00 */
        /* <DEDUP_REMOVED lines=60> */
[----:B------:R-:W3:Y:S01]  /*73a0*/  LDL.LU.64 R28, [R1+0x260] ;  /* 0x00026000011c7983 */ /* 0x000ee20000300a00 */
[----:B------:R-:W-:Y:S01]  /*73b0*/  UIADD3 UR8, UR25, 0x406, URZ ;  /* 0x0000040619087890 */ /* 0x000fe2000fffe03f */
[----:B------:R-:W-:Y:S01]  /*73c0*/  UMOV UR9, 0x40000040 ;  /* 0x4000004000097882 */ /* 0x000fe20000000000 */
[----:B---3--:R-:W-:-:S07]  /*73d0*/  WARPGROUP.ARRIVE ;  /* 0x00000000000079c5 */ /* 0x008fce0000000000 */
[----:B------:R-:W-:Y:S03]  /*73e0*/  HGMMA.SP.64x256x32.F32.BF16 R24, gdesc[UR8], R24, R155, 0x0, gsb0 ;  /* 0x0be09b00081879f0 */ /* 0x000fe60008001a18 */
[----:B------:R-:W-:Y:S02]  /*73f0*/  WARPGROUP.DEPBAR.LE gsb0, 0x0 ;  /* 0x00008000000079c5 */ /* 0x000fe40000010000 */
[----:B0-----:R-:W-:Y:S05]  /*7400*/  @!P2 BRA `(.L_x_22) ;  /* 0x000000000004a947 */ /* 0x001fea0003800000 */
[----:B------:R-:W-:Y:S01]  /*7410*/  BPT.TRAP 0x1 ;  /* 0x000000040000795c */ /* 0x000fe20000300000 */
.L_x_22:
[----:B------:R-:W3:Y:S01]  /*7420*/  LDL R3, [R1+0x200] ;  /* 0x0002000001037983 */ /* 0x000ee20000100800 */
[----:B------:R-:W-:Y:S01]  /*7430*/  IMAD.U32 R0, RZ, RZ, UR20 ;  /* 0x00000014ff007e24 */ /* 0x000fe2000f8e00ff */
[----:B------:R-:W-:-:S04]  /*7440*/  UISETP.GT.U32.AND UP0, UPT, UR6, 0x1, UPT ;  /* 0x000000010600788c */ /* 0x000fc8000bf04070 */
[----:B------:R-:W-:Y:S02]  /*7450*/  @P0 LEA R0, R0, UR21, 0x3 ;  /* 0x0000001500000c11 */ /* 0x000fe4000f8e18ff */
[----:B------:R-:W-:-:S03]  /*7460*/  PLOP3.LUT P1, PT, PT, PT, UP0, 0x80, 0x0 ;  /* 0x000000000000781c */ /* 0x000fc60003f2f008 */
[----:B------:R-:W-:-:S05]  /*7470*/  @P0 VIADD R0, R0, 0x10 ;  /* 0x0000001000000836 */ /* 0x000fca0000000000 */
[----:B---3--:R-:W-:-:S04]  /*7480*/  @P0 PRMT R0, R3, 0x654, R0 ;  /* 0x0000065403000816 */ /* 0x008fc80000000000 */
[----:B------:R0:W-:Y:S01]  /*7490*/  @P0 SYNCS.ARRIVE.TRANS64.RED.A1T0 RZ, [R0+URZ], RZ ;  /* 0x000000ff00ff09a7 */ /* 0x0001e2000810043f */
[----:B------:R-:W-:Y:S05]  /*74a0*/  @P1 BRA `(.L_x_23) ;  /* 0x0000000000041947 */ /* 0x000fea0003800000 */
[----:B------:R-:W-:Y:S01]  /*74b0*/  BPT.TRAP 0x1 ;  /* 0x000000040000795c */ /* 0x000fe20000300000 */
.L_x_23:
[----:B------:R-:W-:Y:S02]  /*74c0*/  UISETP.GT.AND UP3, UPT, UR16, 0x1, UPT ;  /* 0x000000011000788c */ /* 0x000fe4000bf64270 */
[----:B------:R-:W-:Y:S02]  /*74d0*/  UIADD3 UR17, UR17, 0x1, URZ ;  /* 0x0000000111117890 */ /* 0x000fe4000fffe03f */
[----:B------:R-:W-:Y:S02]  /*74e0*/  UIADD3 UR20, UR20, 0x1, URZ ;  /* 0x0000000114147890 */ /* 0x000fe4000fffe03f */
[----:B------:R-:W-:Y:S01]  /*74f0*/  PLOP3.LUT P1, PT, PT, PT, UP3, 0x80, 0x0 ;  /* 0x000000000000781c */ /* 0x000fe20003f2f038 */
[----:B------:R-:W-:Y:S02]  /*7500*/  UISETP.NE.AND UP0, UPT, UR17, 0x2, UPT ;  /* 0x000000021100788c */ /* 0x000fe4000bf05270 */
[----:B------:R-:W-:Y:S02]  /*7510*/  UISETP.NE.AND UP1, UPT, UR20, 0x2, UPT ;  /* 0x000000021400788c */ /* 0x000fe4000bf25270 */
[----:B------:R-:W-:-:S02]  /*7520*/  USEL UR8, URZ, 0x1, UP0 ;  /* 0x000000013f087887 */ /* 0x000fc40008000000 */
[----:B------:R-:W-:Y:S02]  /*7530*/  USEL UR17, UR17, URZ, UP0 ;  /* 0x0000003f11117287 */ /* 0x000fe40008000000 */
[----:B------:R-:W-:Y:S02]  /*7540*/  UIADD3 UR16, UR16, -0x1, URZ ;  /* 0xffffffff10107890 */ /* 0x000fe4000fffe03f */
[----:B------:R-:W-:Y:S01]  /*7550*/  USEL UR20, UR20, URZ, UP1 ;  /* 0x0000003f14147287 */ /* 0x000fe20008800000 */
[----:B-----5:R-:W-:Y:S01]  /*7560*/  LOP3.LUT R2, R2, UR8, RZ, 0x3c, !PT ;  /* 0x0000000802027c12 */ /* 0x020fe2000f8e3cff */
[----:B------:R-:W-:Y:S01]  /*7570*/  UPLOP3.LUT UP0, UPT, UPT, UPT, UPT, 0x80, 0x0 ;  /* 0x000000000000789c */ /* 0x000fe20003f0f070 */
[----:B------:R-:W-:Y:S10]  /*7580*/  @P1 BRA `(.L_x_24) ;  /* 0xffffffa800c01947 */ /* 0x000ff4000383ffff */
.L_x_17:
[----:B------:R-:W1:Y:S01]  /*7590*/  S2R R5, SR_TID.X ;  /* 0x0000000000057919 */ /* 0x000e620000002100 */
[----:B------:R-:W-:Y:S02]  /*75a0*/  USHF.L.U32 UR14, UR14, 0x8, URZ ;  /* 0x000000080e0e7899 */ /* 0x000fe4000800063f */
[----:B------:R-:W-:Y:S01]  /*75b0*/  USHF.R.S32.HI UR9, URZ, 0x1f, UR12 ;  /* 0x0000001f3f097899 */ /* 0x000fe2000801140c */
[----:B------:R-:W3:Y:S01]  /*75c0*/  S2R R4, SR_TID.X ;  /* 0x0000000000047919 */ /* 0x000ee20000002100 */
[----:B------:R-:W-:Y:S01]  /*75d0*/  ULDC.64 UR10, c[0x0][0x6d0] ;  /* 0x0001b400000a7ab9 */ /* 0x000fe20000000a00 */
[----:B------:R-:W-:Y:S01]  /*75e0*/  UIADD3 UR5, UR7, UR5, URZ ;  /* 0x0000000507057290 */ /* 0x000fe2000fffe03f */
[----:B------:R-:W-:Y:S01]  /*75f0*/  IMAD.U32 R12, RZ, RZ, UR10 ;  /* 0x0000000aff0c7e24 */ /* 0x000fe2000f8e00ff */
[----:B------:R-:W-:Y:S01]  /*7600*/  UIMAD UR8, UR9, UR10, URZ ;  /* 0x0000000a090872a4 */ /* 0x000fe2000f8e023f */
[----:B------:R-:W-:Y:S02]  /*7610*/  ULDC UR15, c[0x0][0x288] ;  /* 0x0000a200000f7ab9 */ /* 0x000fe40000000800 */
[----:B------:R-:W-:Y:S01]  /*7620*/  ULDC UR10, c[0x0][0x284] ;  /* 0x0000a100000a7ab9 */ /* 0x000fe20000000800 */
[----:B------:R-:W-:Y:S01]  /*7630*/  UIMAD UR8, UR12, UR11, UR8 ;  /* 0x0000000b0c0872a4 */ /* 0x000fe2000f8e0208 */
[----:B------:R-:W-:Y:S01]  /*7640*/  IMAD.U32 R231, RZ, RZ, UR10 ;  /* 0x0000000affe77e24 */ /* 0x000fe2000f8e00ff */
[----:B------:R-:W-:-:S02]  /*7650*/  USHF.L.U32 UR11, UR13, 0x8, URZ ;  /* 0x000000080d0b7899 */ /* 0x000fc4000800063f */
[----:B------:R-:W-:Y:S02]  /*7660*/  UISETP.GT.U32.AND UP0, UPT, UR5, 0x1, UPT ;  /* 0x000000010500788c */ /* 0x000fe4000bf04070 */
[----:B------:R-:W-:Y:S02]  /*7670*/  UISETP.GE.AND UP1, UPT, UR11, UR15, UPT ;  /* 0x0000000f0b00728c */ /* 0x000fe4000bf26270 */
[----:B------:R-:W-:Y:S02]  /*7680*/  UISETP.LT.U32.AND UP0, UPT, UR7, 0x2, UP0 ;  /* 0x000000020700788c */ /* 0x000fe40008701070 */
[----:B------:R-:W-:Y:S02]  /*7690*/  UISETP.GE.OR UP1, UPT, UR14, UR10, UP1 ;  /* 0x0000000a0e00728c */ /* 0x000fe40008f26670 */
[----:B------:R-:W-:-:S04]  /*76a0*/  USEL UR10, URZ, 0x1, !UP0 ;  /* 0x000000013f0a7887 */ /* 0x000fc8000c000000 */
[----:B------:R-:W-:Y:S02]  /*76b0*/  PLOP3.LUT P1, PT, PT, PT, UP1, 0x80, 0x0 ;  /* 0x000000000000781c */ /* 0x000fe40003f2f018 */
[----:B-1----:R-:W-:Y:S02]  /*76c0*/  LOP3.LUT R3, R5, 0x60, RZ, 0xc0, !PT ;  /* 0x0000006005037812 */ /* 0x002fe400078ec0ff */
[----:B------:R-:W-:Y:S02]  /*76d0*/  SHF.R.U32.HI R2, RZ, 0x2, R5 ;  /* 0x00000002ff027819 */ /* 0x000fe40000011605 */
[----:B------:R-:W-:Y:S02]  /*76e0*/  SHF.R.U32.HI R3, RZ, 0x5, R3 ;  /* 0x00000005ff037819 */ /* 0x000fe40000011603 */
[----:B------:R-:W-:Y:S02]  /*76f0*/  LOP3.LUT R2, R2, 0x7, RZ, 0xc0, !PT ;  /* 0x0000000702027812 */ /* 0x000fe400078ec0ff */
[----:B0-----:R-:W-:-:S02]  /*7700*/  SHF.L.U32 R0, R3, 0x4, RZ ;  /* 0x0000000403007819 */ /* 0x001fc400000006ff */
[----:B---3--:R-:W-:Y:S01]  /*7710*/  SHF.R.U32.HI R4, RZ, 0x7, R4 ;  /* 0x00000007ff047819 */ /* 0x008fe20000011604 */
[--C-:B------:R-:W-:Y:S01]  /*7720*/  IMAD R3, R3, -0x10, -R2.reuse ;  /* 0xfffffff003037824 */ /* 0x100fe200078e0a02 */
[----:B------:R-:W-:Y:S02]  /*7730*/  LOP3.LUT R0, R0, 0xfffffff0, R2, 0xe2, !PT ;  /* 0xfffffff000007812 */ /* 0x000fe400078ee202 */
[----:B------:R-:W-:-:S04]  /*7740*/  SHF.R.U32.HI R2, RZ, 0x1, R5 ;  /* 0x00000001ff027819 */ /* 0x000fc80000011605 */
[----:B------:R-:W-:Y:S02]  /*7750*/  LOP3.LUT R2, R0, 0x40, R2, 0xf8, !PT ;  /* 0x0000004000027812 */ /* 0x000fe400078ef802 */
[----:B------:R-:W-:Y:S02]  /*7760*/  LOP3.LUT R0, R4, 0x1, RZ, 0xc0, !PT ;  /* 0x0000000104007812 */ /* 0x000fe400078ec0ff */
[----:B------:R-:W-:Y:S02]  /*7770*/  LOP3.LUT R2, R2, UR14, RZ, 0xfc, !PT ;  /* 0x0000000e02027c12 */ /* 0x000fe4000f8efcff */
[----:B------:R-:W-:Y:S01]  /*7780*/  MOV R4, 0xfffffffe ;  /* 0xfffffffe00047802 */ /* 0x000fe20000000f00 */
[----:B------:R-:W-:Y:S01]  /*7790*/  IMAD R0, R0, -0x40, R3 ;  /* 0xffffffc000007824 */ /* 0x000fe200078e0203 */
[----:B------:R-:W-:-:S04]  /*77a0*/  SHF.R.S32.HI R3, RZ, 0x1f, R2 ;  /* 0x0000001fff037819 */ /* 0x000fc80000011402 */
[----:B------:R-:W-:Y:S01]  /*77b0*/  IADD3 R231, R231, -UR14, R0 ;  /* 0x8000000ee7e77c10 */ /* 0x000fe2000fffe000 */
[----:B------:R-:W-:Y:S01]  /*77c0*/  IMAD.WIDE.U32 R12, R12, UR12, R2 ;  /* 0x0000000c0c0c7c25 */ /* 0x000fe2000f8e0002 */
[----:B------:R-:W-:-:S03]  /*77d0*/  LOP3.LUT R0, R5, 0x3, RZ, 0xc0, !PT ;  /* 0x0000000305007812 */ /* 0x000fc600078ec0ff */
[----:B------:R-:W-:Y:S01]  /*77e0*/  VIADD R13, R13, UR8 ;  /* 0x000000080d0d7c36 */ /* 0x000fe20008000000 */
[----:B------:R-:W-:Y:S01]  /*77f0*/  USHF.R.U32.HI UR8, URZ, 0x1, UR5 ;  /* 0x000000013f087899 */ /* 0x000fe20008011605 */
[----:B------:R-:W-:Y:S01]  /*7800*/  IMAD R0, R0, R4, UR15 ;  /* 0x0000000f00007e24 */ /* 0x000fe2000f8e0204 */
[----:B------:R-:W-:Y:S02]  /*7810*/  ULOP3.LUT UR5, UR5, 0x1, URZ, 0xc0, !UPT ;  /* 0x0000000105057892 */ /* 0x000fe4000f8ec03f */
[----:B------:R-:W-:Y:S01]  /*7820*/  ULOP3.LUT UR8, UR8, 0x1, URZ, 0xc0, !UPT ;  /* 0x0000000108087892 */ /* 0x000fe2000f8ec03f */
[----:B------:R-:W-:-:S03]  /*7830*/  VIADD R0, R0, -UR11 ;  /* 0x8000000b00007c36 */ /* 0x000fc60008000000 */
[----:B------:R-:W-:-:S04]  /*7840*/  UISETP.NE.U32.AND UP3, UPT, UR8, 0x1, UPT ;  /* 0x000000010800788c */ /* 0x000fc8000bf65070 */
[----:B------:R-:W-:-:S04]  /*7850*/  UISETP.GT.U32.AND UP3, UPT, UR7, 0x1, !UP3 ;  /* 0x000000010700788c */ /* 0x000fc8000df64070 */
[----:B------:R-:W-:-:S04]  /*7860*/  USEL UR8, URZ, 0x1, !UP3 ;  /* 0x000000013f087887 */ /* 0x000fc8000d800000 */
[----:B------:R-:W-:Y:S01]  /*7870*/  ULOP3.LUT UR4, UR8, UR4, UR10, 0x96, !UPT ;  /* 0x0000000408047292 */ /* 0x000fe2000f8e960a */
[----:B------:R-:W-:Y:S11]  /*7880*/  @P1 BRA `(.L_x_25) ;  /* 0x0000012800141947 */ /* 0x000ff60003800000 */
[----:B------:R-:W-:Y:S01]  /*7890*/  UIMAD.WIDE UR10, UR13, 0x100, URZ ;  /* 0x000001000d0a78a5 */ /* 0x000fe2000f8e023f */
[----:B------:R-:W-:Y:S01]  /*78a0*/  FSETP.NEU.AND P3, PT, RZ, UR23, PT ;  /* 0x00000017ff007c0b */ /* 0x000fe2000bf6d000 */
[----:B------:R-:W-:Y:S01]  /*78b0*/  IMAD.SHL.U32 R4, R5, 0x2, RZ ;  /* 0x0000000205047824 */ /* 0x000fe200078e00ff */
[----:B------:R-:W-:Y:S01]  /*78c0*/  ULDC.64 UR28, c[0x0][0x6c8] ;  /* 0x0001b200001c7ab9 */ /* 0x000fe20000000a00 */
[----:B------:R-:W-:Y:S01]  /*78d0*/  ISETP.GT.AND P1, PT, R231, RZ, PT ;  /* 0x000000ffe700720c */ /* 0x000fe20003f24270 */
[----:B------:R-:W-:Y:S01]  /*78e0*/  UIMAD UR8, UR11, UR28, URZ ;  /* 0x0000001c0b0872a4 */ /* 0x000fe2000f8e023f */
[----:B------:R-:W-:Y:S01]  /*78f0*/  IMAD.U32 R8, RZ, RZ, UR10 ;  /* 0x0000000aff087e24 */ /* 0x000fe2000f8e00ff */
[----:B------:R-:W-:Y:S01]  /*7900*/  MOV R18, UR29 ;  /* 0x0000001d00127c02 */ /* 0x000fe20008000f00 */
[----:B------:R-:W-:Y:S01]  /*7910*/  BSSY B0, `(.L_x_25) ;  /* 0x000127c000007945 */ /* 0x000fe20003800000 */
[----:B------:R-:W-:Y:S02]  /*7920*/  ISETP.GT.AND P2, PT, R0, RZ, P1 ;  /* 0x000000ff0000720c */ /* 0x000fe40000f44270 */
[----:B------:R-:W-:-:S05]  /*7930*/  LOP3.LUT R8, R8, 0x6, R4, 0xf8, !PT ;  /* 0x0000000608087812 */ /* 0x000fca00078ef804 */
[----:B------:R-:W-:-:S04]  /*7940*/  IMAD.WIDE.U32 R12, R8, UR28, R12 ;  /* 0x0000001c080c7c25 */ /* 0x000fc8000f8e000c */
[----:B------:R-:W-:-:S04]  /*7950*/  IMAD R18, R8, R18, UR8 ;  /* 0x0000000808127e24 */ /* 0x000fc8000f8e0212 */
[----:B------:R-:W-:Y:S01]  /*7960*/  IMAD.IADD R18, R13, 0x1, R18 ;  /* 0x000000010d127824 */ /* 0x000fe200078e0212 */
[----:B------:R-:W-:Y:S06]  /*7970*/  @!P3 BRA `(.L_x_26) ;  /* 0x000000d80088b947 */ /* 0x000fec0003800000 */
[----:B------:R-:W-:Y:S01]  /*7980*/  ULDC.64 UR16, c[0x0][0x6b8] ;  /* 0x0001ae0000107ab9 */ /* 0x000fe20000000a00 */
[----:B------:R-:W-:Y:S01]  /*7990*/  ULDC.64 UR26, c[0x0][0x6b0] ;  /* 0x0001ac00001a7ab9 */ /* 0x000fe20000000a00 */
[----:B------:R-:W-:Y:S02]  /*79a0*/  UIMAD UR9, UR9, UR16, URZ ;  /* 0x00000010090972a4 */ /* 0x000fe4000f8e023f */
[----:B------:R-:W-:Y:S01]  /*79b0*/  IMAD.U32 R10, RZ, RZ, UR16 ;  /* 0x00000010ff0a7e24 */ /* 0x000fe2000f8e00ff */
[----:B------:R-:W-:Y:S01]  /*79c0*/  ULDC.64 UR20, c[0x0][0x6a8] ;  /* 0x0001aa0000147ab9 */ /* 0x000fe20000000a00 */
[----:B------:R-:W3:Y:S01]  /*79d0*/  LDL.LU R19, [R1] ;  /* 0x0000000001137983 */ /* 0x000ee20000300800 */
[----:B------:R-:W-:Y:S02]  /*79e0*/  UIMAD UR9, UR12, UR17, UR9 ;  /* 0x000000110c0972a4 */ /* 0x000fe4000f8e0209 */
[----:B------:R-:W-:Y:S01]  /*79f0*/  IMAD.WIDE.U32 R6, R10, UR12, R2 ;  /* 0x0000000c0a067c25 */ /* 0x000fe2000f8e0002 */
[----:B------:R-:W-:Y:S01]  /*7a00*/  UIMAD UR10, UR11, UR26, URZ ;  /* 0x0000001a0b0a72a4 */ /* 0x000fe2000f8e023f */
[----:B------:R-:W-:-:S02]  /*7a10*/  ULDC.64 UR14, c[0x0][0x6b0] ;  /* 0x0001ac00000e7ab9 */ /* 0x000fc40000000a00 */
[----:B------:R-:W-:Y:S01]  /*7a20*/  IMAD.U32 R9, RZ, RZ, UR27 ;  /* 0x0000001bff097e24 */ /* 0x000fe2000f8e00ff */
[----:B------:R-:W-:Y:S01]  /*7a30*/  IADD3 R5, R7, UR9, RZ ;  /* 0x0000000907057c10 */ /* 0x000fe2000fffe0ff */
[----:B------:R-:W-:Y:S01]  /*7a40*/  IMAD.MOV.U32 R4, RZ, RZ, R6 ;  /* 0x000000ffff047224 */ /* 0x000fe200078e0006 */
[----:B------:R-:W-:Y:S01]  /*7a50*/  ISETP.GT.AND P4, PT, R0, 0x1, P1 ;  /* 0x000000010000780c */ /* 0x000fe20000f84270 */
[C---:B------:R-:W-:Y:S01]  /*7a60*/  IMAD R9, R8.reuse, R9, UR10 ;  /* 0x0000000a08097e24 */ /* 0x040fe2000f8e0209 */
[----:B------:R-:W-:Y:S01]  /*7a70*/  ULDC.64 UR10, c[0x0][0x6c0] ;  /* 0x0001b000000a7ab9 */ /* 0x000fe20000000a00 */
[----:B------:R-:W-:Y:S01]  /*7a80*/  IMAD.WIDE.U32 R14, R8, UR26, R4 ;  /* 0x0000001a080e7c25 */ /* 0x000fe2000f8e0004 */
[----:B------:R-:W4:Y:S03]  /*7a90*/  LDL.LU R21, [R1+0x4] ;  /* 0x0000040001157983 */ /* 0x000f260000300800 */
[----:B------:R-:W-:Y:S01]  /*7aa0*/  IMAD.IADD R11, R15, 0x1, R9 ;  /* 0x000000010f0b7824 */ /* 0x000fe200078e0209 */
[----:B------:R-:W-:-:S04]  /*7ab0*/  LEA R16, P3, R14, UR20, 0x2 ;  /* 0x000000140e107c11 */ /* 0x000fc8000f8610ff */
[----:B------:R-:W-:-:S05]  /*7ac0*/  LEA.HI.X R17, R14, UR21, R11, 0x2, P3 ;  /* 0x000000150e117c11 */ /* 0x000fca00098f140b */
[----:B------:R0:W5:Y:S01]  /*7ad0*/  @P2 LDG.E.LTC128B R11, desc[UR18][R16.64] ;  /* 0x00000012100b2981 */ /* 0x000162000c1e1920 */
[----:B------:R-:W-:-:S04]  /*7ae0*/  LEA R14, P3, R12, UR10, 0x2 ;  /* 0x0000000a0c0e7c11 */ /* 0x000fc8000f8610ff */
[----:B------:R-:W-:Y:S01]  /*7af0*/  LEA.HI.X R15, R12, UR11, R18, 0x2, P3 ;  /* 0x0000000b0c0f7c11 */ /* 0x000fe200098f1412 */
[----:B0-----:R-:W-:-:S04]  /*7b00*/  IMAD.U32 R16, RZ, RZ, UR26 ;  /* 0x0000001aff107e24 */ /* 0x001fc8000f8e00ff */
[----:B------:R-:W-:-:S05]  /*7b10*/  IMAD.WIDE.U32 R16, R8, R16, UR14 ;  /* 0x0000000e08107e25 */ /* 0x000fca000f8e0010 */
[----:B------:R-:W-:Y:S02]  /*7b20*/  IADD3 R20, R9, R17, RZ ;  /* 0x0000001109147210 */ /* 0x000fe40007ffe0ff */
[----:B------:R-:W-:-:S05]  /*7b30*/  IADD3 R13, P3, R6, R16, RZ ;  /* 0x00000010060d7210 */ /* 0x000fca0007f7e0ff */
[----:B------:R-:W-:Y:S02]  /*7b40*/  IMAD.X R18, R20, 0x1, R5, P3 ;  /* 0x0000000114127824 */ /* 0x000fe400018e0605 */
[----:B-----5:R-:W-:-:S04]  /*7b50*/  FMUL R12, R11, UR23 ;  /* 0x000000170b0c7c20 */ /* 0x020fc80008400000 */
[----:B---3--:R-:W-:Y:S01]  /*7b60*/  FFMA R19, R19, UR22, R12 ;  /* 0x0000001613137c23 */ /* 0x008fe2000800000c */
[----:B------:R-:W-:-:S04]  /*7b70*/  LEA R12, P3, R13, UR20, 0x2 ;  /* 0x000000140d0c7c11 */ /* 0x000fc8000f8610ff */
[----:B------:R-:W-:Y:S01]  /*7b80*/  LEA.HI.X R13, R13, UR21, R18, 0x2, P3 ;  /* 0x000000150d0d7c11 */ /* 0x000fe200098f1412 */
[----:B------:R-:W-:Y:S04]  /*7b90*/  @P2 STG.E desc[UR18][R14.64], R19 ;  /* 0x000000130e002986 */ /* 0x000fe8000c101912 */
[----:B------:R0:W3:Y:S01]  /*7ba0*/  @P4 LDG.E.LTC128B R11, desc[UR18][R12.64] ;  /* 0x000000120c0b4981 */ /* 0x0000e2000c1e1920 */
[----:B------:R-:W-:Y:S01]  /*7bb0*/  USHF.L.U64.HI UR8, UR28, 0x2, UR29 ;  /* 0x000000021c087899 */ /* 0x000fe2000801021d */
[----:B------:R-:W-:Y:S01]  /*7bc0*/  BSSY B1, `(.L_x_27) ;  /* 0x0000015000017945 */ /* 0x000fe20003800000 */
[----:B0-----:R-:W-:-:S05]  /*7bd0*/  IMAD.U32 R12, RZ, RZ, UR28 ;  /* 0x0000001cff0c7e24 */ /* 0x001fca000f8e00ff */
[----:B------:R-:W-:-:S04]  /*7be0*/  LEA R12, P2, R12, R14, 0x2 ;  /* 0x0000000e0c0c7211 */ /* 0x000fc800078410ff */
[----:B------:R-:W-:Y:S01]  /*7bf0*/  IADD3.X R13, R15, UR8, RZ, P2, !PT ;  /* 0x000000080f0d7c10 */ /* 0x000fe200097fe4ff */
[----:B---3--:R-:W-:-:S04]  /*7c00*/  FMUL R18, R11, UR23 ;  /* 0x000000170b127c20 */ /* 0x008fc80008400000 */
[----:B----4-:R-:W-:-:S05]  /*7c10*/  FFMA R18, R21, UR22, R18 ;  /* 0x0000001615127c23 */ /* 0x010fca0008000012 */
[----:B------:R0:W-:Y:S02]  /*7c20*/  @P4 STG.E desc[UR18][R12.64], R18 ;  /* 0x000000120c004986 */ /* 0x0001e4000c101912 */
[----:B0-----:R-:W-:-:S04]  /*7c30*/  IMAD.WIDE.U32 R18, R8, UR26, R2 ;  /* 0x0000001a08127c25 */ /* 0x001fc8000f8e0002 */
[----:B------:R-:W-:Y:S02]  /*7c40*/  IMAD.IADD R19, R9, 0x1, R19 ;  /* 0x0000000109137824 */ /* 0x000fe400078e0213 */
[----:B------:R-:W-:-:S05]  /*7c50*/  IMAD.WIDE.U32 R18, R10, UR12, R18 ;  /* 0x0000000c0a127c25 */ /* 0x000fca000f8e0012 */
[----:B------:R-:W-:Y:S02]  /*7c60*/  IADD3 R19, R19, UR9, RZ ;  /* 0x0000000913137c10 */ /* 0x000fe4000fffe0ff */
[----:B------:R-:W-:-:S04]  /*7c70*/  LEA R22, P2, R18, UR20, 0x2 ;  /* 0x0000001412167c11 */ /* 0x000fc8000f8410ff */
[----:B------:R-:W-:Y:S02]  /*7c80*/  LEA.HI.X R23, R18, UR21, R19, 0x2, P2 ;  /* 0x0000001512177c11 */ /* 0x000fe400090f1413 */
[----:B------:R-:W-:Y:S02]  /*7c90*/  ISETP.GT.AND P2, PT, R231, 0x8, PT ;  /* 0x00000008e700780c */ /* 0x000fe40003f44270 */
[----:B------:R-:W-:Y:S01]  /*7ca0*/  IADD3 R18, P3, R2, R16, RZ ;  /* 0x0000001002127210 */ /* 0x000fe20007f7e0ff */
[----:B------:R0:W-:Y:S01]  /*7cb0*/  STL.64 [R1+0x258], R22 ;  /* 0x0002581601007387 */ /* 0x0001e20000100a00 */
[----:B------:R-:W-:-:S03]  /*7cc0*/  ISETP.GT.AND P4, PT, R0, RZ, P2 ;  /* 0x000000ff0000720c */ /* 0x000fc60001784270 */
[----:B------:R-:W-:Y:S02]  /*7cd0*/  IMAD.X R19, R3, 0x1, R20, P3 ;  /* 0x0000000103137824 */ /* 0x000fe400018e0614 */
[----:B------:R-:W-:-:S08]  /*7ce0*/  IMAD.WIDE.U32 R18, R10, UR12, R18 ;  /* 0x0000000c0a127c25 */ /* 0x000fd0000f8e0012 */
[----:B0-----:R-:W-:Y:S05]  /*7cf0*/  @!P4 BRA `(.L_x_28) ;  /* 0x000000000004c947 */ /* 0x001fea0003800000 */
[----:B------:R0:W5:Y:S02]  /*7d00*/  LDG.E.LTC128B R11, desc[UR18][R22.64+0x20] ;  /* 0x00002012160b7981 */ /* 0x000164000c1e1920 */
.L_x_28:
[----:B------:R-:W-:Y:S05]  /*7d10*/  BSYNC B1 ;  /* 0x0000000000017941 */ /* 0x000fea0003800000 */
.L_x_27:
[----:B------:R-:W0:Y:S01]  /*7d20*/  LDL.LU R21, [R1+0x8] ;  /* 0x0000080001157983 */ /* 0x000e220000300800 */
[----:B-----5:R-:W-:Y:S01]  /*7d30*/  FMUL R17, R11, UR23 ;  /* 0x000000170b117c20 */ /* 0x020fe20008400000 */
[----:B------:R-:W-:Y:S01]  /*7d40*/  LEA R152, P3, R18, UR20, 0x2 ;  /* 0x0000001412987c11 */ /* 0x000fe2000f8610ff */
[----:B------:R-:W-:Y:S01]  /*7d50*/  UIMAD UR8, UR27, 0x7, URZ ;  /* 0x000000071b0878a4 */ /* 0x000fe2000f8e023f */
[----:B------:R-:W-:Y:S01]  /*7d60*/  ISETP.GT.AND P5, PT, R0, 0x1, P2 ;  /* 0x000000010000780c */ /* 0x000fe200017a4270 */
[----:B------:R-:W-:Y:S01]  /*7d70*/  BSSY B1, `(.L_x_29) ;  /* 0x000000c000017945 */ /* 0x000fe20003800000 */
[----:B0-----:R-:W-:Y:S01]  /*7d80*/  FFMA R22, R21, UR22, R17 ;  /* 0x0000001615167c23 */ /* 0x001fe20008000011 */
[----:B------:R-:W-:Y:S02]  /*7d90*/  VIADD R17, R19, UR9 ;  /* 0x0000000913117c36 */ /* 0x000fe40008000000 */
[----:B------:R-:W-:Y:S01]  /*7da0*/  IMAD.MOV.U32 R21, RZ, RZ, R20 ;  /* 0x000000ffff157224 */ /* 0x000fe200078e0014 */
[----:B------:R-:W-:Y:S01]  /*7db0*/  MOV R20, R16 ;  /* 0x0000001000147202 */ /* 0x000fe20000000f00 */
[----:B------:R0:W-:Y:S01]  /*7dc0*/  @P4 STG.E desc[UR18][R14.64+0x20], R22 ;  /* 0x000020160e004986 */ /* 0x0001e2000c101912 */
[----:B------:R-:W-:Y:S01]  /*7dd0*/  LEA.HI.X R153, R18, UR21, R17, 0x2, P3 ;  /* 0x0000001512997c11 */ /* 0x000fe200098f1411 */
[----:B------:R-:W-:-:S04]  /*7de0*/  IMAD.U32 R16, RZ, RZ, UR26 ;  /* 0x0000001aff107e24 */ /* 0x000fc8000f8e00ff */
[----:B------:R0:W-:Y:S01]  /*7df0*/  STL.64 [R1+0x250], R152 ;  /* 0x0002509801007387 */ /* 0x0001e20000100a00 */
[----:B------:R-:W-:Y:S01]  /*7e00*/  IMAD.WIDE.U32 R20, R16, 0x7, R20 ;  /* 0x0000000710147825 */ /* 0x000fe200078e0014 */
[----:B------:R-:W-:Y:S06]  /*7e10*/  @!P5 BRA `(.L_x_30) ;  /* 0x000000000004d947 */ /* 0x000fec0003800000 */
[----:B------:R1:W5:Y:S02]  /*7e20*/  LDG.E.LTC128B R11, desc[UR18][R152.64+0x20] ;  /* 0x00002012980b7981 */ /* 0x000364000c1e1920 */
.L_x_30:
[----:B------:R-:W-:Y:S05]  /*7e30*/  BSYNC B1 ;  /* 0x0000000000017941 */ /* 0x000fea0003800000 */
.L_x_29:
[----:B------:R-:W3:Y:S01]  /*7e40*/  LDL.LU R17, [R1+0xc] ;  /* 0x00000c0001117983 */ /* 0x000ee20000300800 */
[----:B-----5:R-:W-:Y:S01]  /*7e50*/  FMUL R16, R11, UR23 ;  /* 0x000000170b107c20 */ /* 0x020fe20008400000 */
[----:B------:R-:W-:Y:S01]  /*7e60*/  VIADD R21, R21, UR8 ;  /* 0x0000000815157c36 */ /* 0x000fe20008000000 */
[----:B------:R-:W-:Y:S01]  /*7e70*/  ISETP.GT.AND P3, PT, R0, 0x8, P1 ;  /* 0x000000080000780c */ /* 0x000fe20000f64270 */
[----:B01----:R-:W4:Y:S01]  /*7e80*/  LDL.LU R152, [R1+0x10] ;  /* 0x0000100001987983 */ /* 0x003f220000300800 */
[----:B------:R-:W-:-:S03]  /*7e90*/  UIMAD UR13, UR29, 0x1c, URZ ;  /* 0x0000001c1d0d78a4 */ /* 0x000fc6000f8e023f */
[----:B------:R-:W2:Y:S01]  /*7ea0*/  LDL.LU R23, [R1+0x14] ;  /* 0x0000140001177983 */ /* 0x000ea20000300800 */
[----:B---3--:R-:W-:Y:S01]  /*7eb0*/  FFMA R19, R17, UR22, R16 ;  /* 0x0000001611137c23 */ /* 0x008fe20008000010 */
[----:B------:R-:W-:-:S04]  /*7ec0*/  IADD3 R17, P4, R6, R20, RZ ;  /* 0x0000001406117210 */ /* 0x000fc80007f9e0ff */
[----:B------:R0:W-:Y:S01]  /*7ed0*/  @P5 STG.E desc[UR18][R12.64+0x20], R19 ;  /* 0x000020130c005986 */ /* 0x0001e2000c101912 */
[----:B------:R-:W-:Y:S01]  /*7ee0*/  IMAD.X R18, R21, 0x1, R5, P4 ;  /* 0x0000000115127824 */ /* 0x000fe200020e0605 */
[----:B------:R-:W-:-:S04]  /*7ef0*/  LEA R16, P4, R17, UR20, 0x2 ;  /* 0x0000001411107c11 */ /* 0x000fc8000f8810ff */
[----:B------:R-:W-:-:S05]  /*7f00*/  LEA.HI.X R17, R17, UR21, R18, 0x2, P4 ;  /* 0x0000001511117c11 */ /* 0x000fca000a0f1412 */
[----:B------:R1:W3:Y:S01]  /*7f10*/  @P3 LDG.E.LTC128B R11, desc[UR18][R16.64] ;  /* 0x00000012100b3981 */ /* 0x0002e2000c1e1920 */
[----:B------:R-:W-:Y:S02]  /*7f20*/  IADD3 R20, P4, R20, UR26, RZ ;  /* 0x0000001a14147c10 */ /* 0x000fe4000ff9e0ff */
[----:B------:R-:W-:Y:S02]  /*7f30*/  MOV R18, UR28 ;  /* 0x0000001c00127c02 */ /* 0x000fe40008000f00 */
[----:B------:R-:W-:-:S03]  /*7f40*/  IADD3.X R21, R21, UR27, RZ, P4, !PT ;  /* 0x0000001b15157c10 */ /* 0x000fc6000a7fe4ff */
[----:B0-----:R-:W-:Y:S01]  /*7f50*/  IMAD.WIDE.U32 R18, R18, 0x1c, R12 ;  /* 0x0000001c12127825 */ /* 0x001fe200078e000c */
[----:B-1----:R-:W-:-:S03]  /*7f60*/  IADD3 R17, P4, R20, R6, RZ ;  /* 0x0000000614117210 */ /* 0x002fc60007f9e0ff */
[----:B------:R-:W-:Y:S02]  /*7f70*/  VIADD R19, R19, UR13 ;  /* 0x0000000d13137c36 */ /* 0x000fe40008000000 */
[----:B------:R-:W-:Y:S01]  /*7f80*/  IMAD.X R22, R21, 0x1, R5, P4 ;  /* 0x0000000115167824 */ /* 0x000fe200020e0605 */
[----:B------:R-:W-:-:S04]  /*7f90*/  LEA R16, P4, R17, UR20, 0x2 ;  /* 0x0000001411107c11 */ /* 0x000fc8000f8810ff */
[----:B------:R-:W-:Y:S02]  /*7fa0*/  LEA.HI.X R17, R17, UR21, R22, 0x2, P4 ;  /* 0x0000001511117c11 */ /* 0x000fe4000a0f1416 */
[----:B------:R-:W-:Y:S01]  /*7fb0*/  ISETP.GT.AND P4, PT, R0, 0x9, P1 ;  /* 0x000000090000780c */ /* 0x000fe20000f84270 */
[----:B---3--:R-:W-:-:S04]  /*7fc0*/  FMUL R22, R11, UR23 ;  /* 0x000000170b167c20 */ /* 0x008fc80008400000 */
[----:B----4-:R-:W-:-:S05]  /*7fd0*/  FFMA R22, R152, UR22, R22 ;  /* 0x0000001698167c23 */ /* 0x010fca0008000016 */
[----:B------:R2:W-:Y:S04]  /*7fe0*/  @P3 STG.E desc[UR18][R18.64], R22 ;  /* 0x0000001612003986 */ /* 0x0005e8000c101912 */
[----:B------:R-:W3:Y:S01]  /*7ff0*/  @P4 LDG.E.LTC128B R11, desc[UR18][R16.64] ;  /* 0x00000012100b4981 */ /* 0x000ee2000c1e1920 */
[----:B------:R-:W-:Y:S01]  /*8000*/  USHF.L.U32 UR11, UR28, 0x5, URZ ;  /* 0x000000051c0b7899 */ /* 0x000fe2000800063f */
[----:B------:R-:W-:Y:S01]  /*8010*/  BSSY B1, `(.L_x_31) ;  /* 0x0000016000017945 */ /* 0x000fe20003800000 */
[----:B------:R-:W-:Y:S02]  /*8020*/  USHF.L.U64.HI UR10, UR28, 0x5, UR29 ;  /* 0x000000051c0a7899 */ /* 0x000fe4000801021d */
[----:B------:R-:W-:-:S04]  /*8030*/  UIMAD.WIDE.U32 UR14, UR26, 0x7, UR14 ;  /* 0x000000071a0e78a5 */ /* 0x000fc8000f8e000e */
[----:B------:R-:W-:-:S03]  /*8040*/  UIADD3 UR17, UR8, UR15, URZ ;  /* 0x0000000f08117290 */ /* 0x000fc6000fffe03f */
[----:B------:R-:W-:Y:S01]  /*8050*/  UMOV UR16, UR14 ;  /* 0x0000000e00107c82 */ /* 0x000fe20008000000 */
[----:B---3--:R-:W-:-:S04]  /*8060*/  FMUL R16, R11, UR23 ;  /* 0x000000170b107c20 */ /* 0x008fc80008400000 */
[----:B--2---:R-:W-:Y:S01]  /*8070*/  FFMA R22, R23, UR22, R16 ;  /* 0x0000001617167c23 */ /* 0x004fe20008000010 */
[----:B------:R-:W-:-:S04]  /*8080*/  IADD3 R16, P3, R12, UR11, RZ ;  /* 0x0000000b0c107c10 */ /* 0x000fc8000ff7e0ff */
[----:B------:R-:W-:-:S05]  /*8090*/  IADD3.X R17, R13, UR10, RZ, P3, !PT ;  /* 0x0000000a0d117c10 */ /* 0x000fca0009ffe4ff */
[----:B------:R0:W-:Y:S02]  /*80a0*/  @P4 STG.E desc[UR18][R16.64], R22 ;  /* 0x0000001610004986 */ /* 0x0001e4000c101912 */
[----:B0-----:R-:W-:-:S04]  /*80b0*/  IMAD.U32 R22, RZ, RZ, UR26 ;  /* 0x0000001aff167e24 */ /* 0x001fc8000f8e00ff */
[----:B------:R-:W-:-:S03]  /*80c0*/  IMAD.WIDE.U32 R22, R8, R22, UR16 ;  /* 0x0000001008167e25 */ /* 0x000fc6000f8e0016 */
[----:B------:R-:W-:-:S04]  /*80d0*/  IADD3 R22, P3, R2, R22, RZ ;  /* 0x0000001602167210 */ /* 0x000fc80007f7e0ff */
[----:B------:R-:W-:-:S03]  /*80e0*/  IADD3.X R23, R3, R9, R23, P3, !PT ;  /* 0x0000000903177210 */ /* 0x000fc60001ffe417 */
[----:B------:R-:W-:-:S05]  /*80f0*/  IMAD.WIDE.U32 R22, R10, UR12, R22 ;  /* 0x0000000c0a167c25 */ /* 0x000fca000f8e0016 */
[----:B------:R-:W-:Y:S02]  /*8100*/  IADD3 R23, R23, UR9, RZ ;  /* 0x0000000917177c10 */ /* 0x000fe4000fffe0ff */
[----:B------:R-:W-:-:S04]  /*8110*/  LEA R152, P3, R22, UR20, 0x2 ;  /* 0x0000001416987c11 */ /* 0x000fc8000f8610ff */
[----:B------:R-:W-:Y:S02]  /*8120*/  LEA.HI.X R153, R22, UR21, R23, 0x2, P3 ;  /* 0x0000001516997c11 */ /* 0x000fe400098f1417 */
[----:B------:R-:W-:-:S03]  /*8130*/  ISETP.GT.AND P3, PT, R0, 0x8, P2 ;  /* 0x000000080000780c */ /* 0x000fc60001764270 */
[----:B------:R0:W-:Y:S10]  /*8140*/  STL.64 [R1+0x248], R152 ;  /* 0x0002489801007387 */ /* 0x0001f40000100a00 */
[----:B------:R-:W-:Y:S05]  /*8150*/  @!P3 BRA `(.L_x_32) ;  /* 0x000000000004b947 */ /* 0x000fea0003800000 */
[----:B------:R1:W5:Y:S02]  /*8160*/  LDG.E.LTC128B R11, desc[UR18][R152.64+0x20] ;  /* 0x00002012980b7981 */ /* 0x000364000c1e1920 */
.L_x_32:
[----:B------:R-:W-:Y:S05]  /*8170*/  BSYNC B1 ;  /* 0x0000000000017941 */ /* 0x000fea0003800000 */
.L_x_31:
[----:B------:R-:W2:Y:S01]  /*8180*/  LDL.LU R23, [R1+0x18] ;  /* 0x0000180001177983 */ /* 0x000ea20000300800 */
[----:B-----5:R-:W-:Y:S01]  /*8190*/  FMUL R22, R11, UR23 ;  /* 0x000000170b167c20 */ /* 0x020fe20008400000 */
[----:B------:R-:W-:Y:S01]  /*81a0*/  UIADD3 UR14, UP0, UR14, UR26, URZ ;  /* 0x0000001a0e0e7290 */ /* 0x000fe2000ff1e03f */
[----:B------:R-:W-:Y:S01]  /*81b0*/  ISETP.GT.AND P5, PT, R0, 0x9, P2 ;  /* 0x000000090000780c */ /* 0x000fe200017a4270 */
[----:B------:R-:W-:Y:S02]  /*81c0*/  BSSY B1, `(.L_x_33) ;  /* 0x0000011000017945 */ /* 0x000fe40003800000 */
[----:B------:R-:W-:Y:S01]  /*81d0*/  UIADD3.X UR15, UR17, UR27, URZ, UP0, !UPT ;  /* 0x0000001b110f7290 */ /* 0x000fe200087fe43f */
[----:B--2---:R-:W-:-:S05]  /*81e0*/  FFMA R22, R23, UR22, R22 ;  /* 0x0000001617167c23 */ /* 0x004fca0008000016 */
[----:B------:R2:W-:Y:S02]  /*81f0*/  @P3 STG.E desc[UR18][R18.64+0x20], R22 ;  /* 0x0000201612003986 */ /* 0x0005e4000c101912 */
[----:B--2---:R-:W-:-:S04]  /*8200*/  IMAD.U32 R18, RZ, RZ, UR26 ;  /* 0x0000001aff127e24 */ /* 0x004fc8000f8e00ff */
[----:B------:R-:W-:-:S03]  /*8210*/  IMAD.WIDE.U32 R18, R8, R18, UR14 ;  /* 0x0000000e08127e25 */ /* 0x000fc6000f8e0012 */
[----:B------:R-:W-:-:S04]  /*8220*/  IADD3 R18, P3, R2, R18, RZ ;  /* 0x0000001202127210 */ /* 0x000fc80007f7e0ff */
[----:B------:R-:W-:-:S03]  /*8230*/  IADD3.X R19, R3, R9, R19, P3, !PT ;  /* 0x0000000903137210 */ /* 0x000fc60001ffe413 */
[----:B------:R-:W-:-:S04]  /*8240*/  IMAD.WIDE.U32 R18, R10, UR12, R18 ;  /* 0x0000000c0a127c25 */ /* 0x000fc8000f8e0012 */
[----:B------:R-:W-:Y:S01]  /*8250*/  VIADD R19, R19, UR9 ;  /* 0x0000000913137c36 */ /* 0x000fe20008000000 */
[----:B01----:R-:W-:-:S04]  /*8260*/  LEA R152, P3, R18, UR20, 0x2 ;  /* 0x0000001412987c11 */ /* 0x003fc8000f8610ff */
[----:B------:R-:W-:Y:S01]  /*8270*/  LEA.HI.X R153, R18, UR21, R19, 0x2, P3 ;  /* 0x0000001512997c11 */ /* 0x000fe200098f1413 */
[----:B------:R-:W-:-:S04]  /*8280*/  IMAD.U32 R18, RZ, RZ, UR26 ;  /* 0x0000001aff127e24 */ /* 0x000fc8000f8e00ff */
[----:B------:R0:W-:Y:S01]  /*8290*/  STL.64 [R1+0x240], R152 ;  /* 0x0002409801007387 */ /* 0x0001e20000100a00 */
[----:B------:R-:W-:Y:S01]  /*82a0*/  IMAD.WIDE.U32 R20, R18, 0x7, R20 ;  /* 0x0000000712147825 */ /* 0x000fe200078e0014 */
[----:B------:R-:W-:Y:S06]  /*82b0*/  @!P5 BRA `(.L_x_34) ;  /* 0x000000000004d947 */ /* 0x000fec0003800000 */
[----:B------:R1:W5:Y:S02]  /*82c0*/  LDG.E.LTC128B R11, desc[UR18][R152.64+0x20] ;  /* 0x00002012980b7981 */ /* 0x000364000c1e1920 */
.L_x_34:
[----:B------:R-:W-:Y:S05]  /*82d0*/  BSYNC B1 ;  /* 0x0000000000017941 */ /* 0x000fea0003800000 */
.L_x_33:
[----:B------:R-:W2:Y:S01]  /*82e0*/  LDL.LU R19, [R1+0x1c] ;  /* 0x00001c0001137983 */ /* 0x000ea20000300800 */
[----:B-----5:R-:W-:Y:S01]  /*82f0*/  FMUL R18, R11, UR23 ;  /* 0x000000170b127c20 */ /* 0x020fe20008400000 */
[----:B------:R-:W-:Y:S02]  /*8300*/  IADD3 R21, R21, UR8, RZ ;  /* 0x0000000815157c10 */ /* 0x000fe4000fffe0ff */
[----:B------:R-:W-:Y:S01]  /*8310*/  ISETP.GT.AND P3, PT, R0, 0x10, P1 ;  /* 0x000000100000780c */ /* 0x000fe20000f64270 */
[----:B01----:R-:W3:Y:S01]  /*8320*/  LDL.LU R152, [R1+0x20] ;  /* 0x0000200001987983 */ /* 0x003ee20000300800 */
[----:B--2---:R-:W-:Y:S01]  /*8330*/  FFMA R23, R19, UR22, R18 ;  /* 0x0000001613177c23 */ /* 0x004fe20008000012 */
[----:B------:R-:W-:-:S04]  /*8340*/  IADD3 R19, P4, R6, R20, RZ ;  /* 0x0000001406137210 */ /* 0x000fc80007f9e0ff */
[----:B------:R0:W-:Y:S01]  /*8350*/  @P5 STG.E desc[UR18][R16.64+0x20], R23 ;  /* 0x0000201710005986 */ /* 0x0001e2000c101912 */
[----:B------:R-:W-:Y:S01]  /*8360*/  IMAD.X R22, R21, 0x1, R5, P4 ;  /* 0x0000000115167824 */ /* 0x000fe200020e0605 */
[----:B------:R-:W-:-:S04]  /*8370*/  LEA R18, P4, R19, UR20, 0x2 ;  /* 0x0000001413127c11 */ /* 0x000fc8000f8810ff */
[----:B------:R-:W-:-:S05]  /*8380*/  LEA.HI.X R19, R19, UR21, R22, 0x2, P4 ;  /* 0x0000001513137c11 */ /* 0x000fca000a0f1416 */
[----:B------:R1:W2:Y:S01]  /*8390*/  @P3 LDG.E.LTC128B R11, desc[UR18][R18.64] ;  /* 0x00000012120b3981 */ /* 0x0002a2000c1e1920 */
[----:B------:R-:W-:Y:S01]  /*83a0*/  IADD3 R20, P4, R20, UR26, RZ ;  /* 0x0000001a14147c10 */ /* 0x000fe2000ff9e0ff */
[----:B------:R-:W-:Y:S03]  /*83b0*/  BSSY B1, `(.L_x_35) ;  /* 0x000000f000017945 */ /* 0x000fe60003800000 */
[----:B------:R-:W-:Y:S02]  /*83c0*/  IADD3.X R21, R21, UR27, RZ, P4, !PT ;  /* 0x0000001b15157c10 */ /* 0x000fe4000a7fe4ff */
[----:B0-----:R-:W-:Y:S01]  /*83d0*/  IADD3 R23, P4, R20, R6, RZ ;  /* 0x0000000614177210 */ /* 0x001fe20007f9e0ff */
[----:B-1----:R-:W-:-:S04]  /*83e0*/  IMAD.U32 R18, RZ, RZ, UR28 ;  /* 0x0000001cff127e24 */ /* 0x002fc8000f8e00ff */
[----:B------:R-:W-:-:S04]  /*83f0*/  IMAD.WIDE.U32 R18, R18, 0x1c, R16 ;  /* 0x0000001c12127825 */ /* 0x000fc800078e0010 */
[----:B------:R-:W-:Y:S02]  /*8400*/  VIADD R19, R19, UR13 ;  /* 0x0000000d13137c36 */ /* 0x000fe40008000000 */
[----:B--2---:R-:W-:-:S04]  /*8410*/  FMUL R22, R11, UR23 ;  /* 0x000000170b167c20 */ /* 0x004fc80008400000 */
[----:B---3--:R-:W-:Y:S01]  /*8420*/  FFMA R22, R152, UR22, R22 ;  /* 0x0000001698167c23 */ /* 0x008fe20008000016 */
[----:B------:R-:W-:-:S04]  /*8430*/  IADD3.X R152, R21, R5, RZ, P4, !PT ;  /* 0x0000000515987210 */ /* 0x000fc800027fe4ff */
[----:B------:R0:W-:Y:S01]  /*8440*/  @P3 STG.E desc[UR18][R18.64], R22 ;  /* 0x0000001612003986 */ /* 0x0001e2000c101912 */
[----:B------:R-:W-:Y:S02]  /*8450*/  ISETP.GT.AND P3, PT, R0, 0x11, P1 ;  /* 0x000000110000780c */ /* 0x000fe40000f64270 */
[----:B0-----:R-:W-:-:S04]  /*8460*/  LEA R22, P4, R23, UR20, 0x2 ;  /* 0x0000001417167c11 */ /* 0x001fc8000f8810ff */
[----:B------:R-:W-:-:S07]  /*8470*/  LEA.HI.X R23, R23, UR21, R152, 0x2, P4 ;  /* 0x0000001517177c11 */ /* 0x000fce000a0f1498 */
[----:B------:R-:W-:Y:S05]  /*8480*/  @!P3 BRA `(.L_x_36) ;  /* 0x000000000004b947 */ /* 0x000fea0003800000 */
[----:B------:R0:W5:Y:S02]  /*8490*/  LDG.E.LTC128B R11, desc[UR18][R22.64] ;  /* 0x00000012160b7981 */ /* 0x000164000c1e1920 */
.L_x_36:
[----:B------:R-:W-:Y:S05]  /*84a0*/  BSYNC B1 ;  /* 0x0000000000017941 */ /* 0x000fea0003800000 */
.L_x_35:
[----:B0-----:R-:W2:Y:S01]  /*84b0*/  LDL.LU R23, [R1+0x24] ;  /* 0x0000240001177983 */ /* 0x001ea20000300800 */
[----:B------:R-:W-:Y:S01]  /*84c0*/  IADD3 R16, P4, R16, UR11, RZ ;  /* 0x0000000b10107c10 */ /* 0x000fe2000ff9e0ff */
[----:B-----5:R-:W-:Y:S01]  /*84d0*/  FMUL R22, R11, UR23 ;  /* 0x000000170b167c20 */ /* 0x020fe20008400000 */
[----:B------:R-:W-:Y:S01]  /*84e0*/  UIMAD.WIDE.U32 UR16, UR26, 0x7, UR16 ;  /* 0x000000071a1078a5 */ /* 0x000fe2000f8e0010 */
[----:B------:R-:W-:Y:S01]  /*84f0*/  BSSY B1, `(.L_x_37) ;  /* 0x0000012000017945 */ /* 0x000fe20003800000 */
[----:B------:R-:W-:Y:S02]  /*8500*/  IADD3.X R17, R17, UR10, RZ, P4, !PT ;  /* 0x0000000a11117c10 */ /* 0x000fe4000a7fe4ff */
[----:B------:R-:W-:-:S04]  /*8510*/  UIADD3 UR16, UP0, UR16, UR26, URZ ;  /* 0x0000001a10107290 */ /* 0x000fc8000ff1e03f */
[----:B------:R-:W-:Y:S01]  /*8520*/  UIADD3.X UR17, UR27, UR8, UR17, UP0, !UPT ;  /* 0x000000081b117290 */ /* 0x000fe200087fe411 */
[----:B--2---:R-:W-:-:S05]  /*8530*/  FFMA R22, R23, UR22, R22 ;  /* 0x0000001617167c23 */ /* 0x004fca0008000016 */
[----:B------:R0:W-:Y:S02]  /*8540*/  @P3 STG.E desc[UR18][R16.64], R22 ;  /* 0x0000001610003986 */ /* 0x0001e4000c101912 */
[----:B0-----:R-:W-:-:S04]  /*8550*/  IMAD.U32 R22, RZ, RZ, UR26 ;  /* 0x0000001aff167e24 */ /* 0x001fc8000f8e00ff */
[----:B------:R-:W-:-:S03]  /*8560*/  IMAD.WIDE.U32 R22, R8, R22, UR16 ;  /* 0x0000001008167e25 */ /* 0x000fc6000f8e0016 */
[----:B------:R-:W-:-:S04]  /*8570*/  IADD3 R22, P3, R2, R22, RZ ;  /* 0x0000001602167210 */ /* 0x000fc80007f7e0ff */
[----:B------:R-:W-:-:S03]  /*8580*/  IADD3.X R23, R3, R9, R23, P3, !PT ;  /* 0x0000000903177210 */ /* 0x000fc60001ffe417 */
[----:B------:R-:W-:-:S04]  /*8590*/  IMAD.WIDE.U32 R22, R10, UR12, R22 ;  /* 0x0000000c0a167c25 */ /* 0x000fc8000f8e0016 */
[----:B------:R-:W-:Y:S01]  /*85a0*/  VIADD R23, R23, UR9 ;  /* 0x0000000917177c36 */ /* 0x000fe20008000000 */
[----:B------:R-:W-:-:S04]  /*85b0*/  LEA R152, P3, R22, UR20, 0x2 ;  /* 0x0000001416987c11 */ /* 0x000fc8000f8610ff */
[----:B------:R-:W-:Y:S02]  /*85c0*/  LEA.HI.X R153, R22, UR21, R23, 0x2, P3 ;  /* 0x0000001516997c11 */ /* 0x000fe400098f1417 */
[----:B------:R-:W-:-:S03]  /*85d0*/  ISETP.GT.AND P3, PT, R0, 0x10, P2 ;  /* 0x000000100000780c */ /* 0x000fc60001764270 */
[----:B------:R0:W-:Y:S10]  /*85e0*/  STL.64 [R1+0x238], R152 ;  /* 0x0002389801007387 */ /* 0x0001f40000100a00 */
[----:B------:R-:W-:Y:S05]  /*85f0*/  @!P3 BRA `(.L_x_38) ;  /* 0x000000000004b947 */ /* 0x000fea0003800000 */
[----:B------:R1:W5:Y:S02]  /*8600*/  LDG.E.LTC128B R11, desc[UR18][R152.64+0x20] ;  /* 0x00002012980b7981 */ /* 0x000364000c1e1920 */
.L_x_38:
[----:B------:R-:W-:Y:S05]  /*8610*/  BSYNC B1 ;  /* 0x0000000000017941 */ /* 0x000fea0003800000 */
.L_x_37:
[----:B------:R-:W2:Y:S01]  /*8620*/  LDL.LU R23, [R1+0x28] ;  /* 0x0000280001177983 */ /* 0x000ea20000300800 */
[----:B-----5:R-:W-:Y:S01]  /*8630*/  FMUL R22, R11, UR23 ;  /* 0x000000170b167c20 */ /* 0x020fe20008400000 */
[----:B------:R-:W-:Y:S01]  /*8640*/  UIMAD.WIDE.U32 UR14, UR26, 0x7, UR14 ;  /* 0x000000071a0e78a5 */ /* 0x000fe2000f8e000e */
[----:B------:R-:W-:Y:S01]  /*8650*/  ISETP.GT.AND P5, PT, R0, 0x11, P2 ;  /* 0x000000110000780c */ /* 0x000fe200017a4270 */
[----:B------:R-:W-:Y:S02]  /*8660*/  BSSY B1, `(.L_x_39) ;  /* 0x0000012000017945 */ /* 0x000fe40003800000 */
[----:B------:R-:W-:-:S04]  /*8670*/  UIADD3 UR14, UP0, UR14, UR26, URZ ;  /* 0x0000001a0e0e7290 */ /* 0x000fc8000ff1e03f */
[----:B------:R-:W-:Y:S01]  /*8680*/  UIADD3.X UR15, UR27, UR8, UR15, UP0, !UPT ;  /* 0x000000081b0f7290 */ /* 0x000fe200087fe40f */
[----:B--2---:R-:W-:-:S05]  /*8690*/  FFMA R22, R23, UR22, R22 ;  /* 0x0000001617167c23 */ /* 0x004fca0008000016 */
[----:B------:R2:W-:Y:S02]  /*86a0*/  @P3 STG.E desc[UR18][R18.64+0x20], R22 ;  /* 0x0000201612003986 */ /* 0x0005e4000c101912 */
[----:B--2---:R-:W-:-:S04]  /*86b0*/  IMAD.U32 R18, RZ, RZ, UR26 ;  /* 0x0000001aff127e24 */ /* 0x004fc8000f8e00ff */
[----:B------:R-:W-:-:S03]  /*86c0*/  IMAD.WIDE.U32 R18, R8, R18, UR14 ;  /* 0x0000000e08127e25 */ /* 0x000fc6000f8e0012 */
[----:B------:R-:W-:-:S04]  /*86d0*/  IADD3 R18, P3, R2, R18, RZ ;  /* 0x0000001202127210 */ /* 0x000fc80007f7e0ff */
[----:B------:R-:W-:-:S03]  /*86e0*/  IADD3.X R19, R3, R9, R19, P3, !PT ;  /* 0x0000000903137210 */ /* 0x000fc60001ffe413 */
[----:B------:R-:W-:-:S05]  /*86f0*/  IMAD.WIDE.U32 R18, R10, UR12, R18 ;  /* 0x0000000c0a127c25 */ /* 0x000fca000f8e0012 */
[----:B------:R-:W-:Y:S02]  /*8700*/  IADD3 R19, R19, UR9, RZ ;  /* 0x0000000913137c10 */ /* 0x000fe4000fffe0ff */
[----:B01----:R-:W-:-:S04]  /*8710*/  LEA R152, P3, R18, UR20, 0x2 ;  /* 0x0000001412987c11 */ /* 0x003fc8000f8610ff */
[----:B------:R-:W-:Y:S01]  /*8720*/  LEA.HI.X R153, R18, UR21, R19, 0x2, P3 ;  /* 0x0000001512997c11 */ /* 0x000fe200098f1413 */
[----:B------:R-:W-:-:S04]  /*8730*/  IMAD.U32 R18, RZ, RZ, UR26 ;  /* 0x0000001aff127e24 */ /* 0x000fc8000f8e00ff */
[----:B------:R0:W-:Y:S01]  /*8740*/  STL.64 [R1+0x230], R152 ;  /* 0x0002309801007387 */ /* 0x0001e20000100a00 */
[----:B------:R-:W-:Y:S01]  /*8750*/  IMAD.WIDE.U32 R20, R18, 0x7, R20 ;  /* 0x0000000712147825 */ /* 0x000fe200078e0014 */
[----:B------:R-:W-:Y:S06]  /*8760*/  @!P5 BRA `(.L_x_40) ;  /* 0x000000000004d947 */ /* 0x000fec0003800000 */
[----:B------:R1:W5:Y:S02]  /*8770*/  LDG.E.LTC128B R11, desc[UR18][R152.64+0x20] ;  /* 0x00002012980b7981 */ /* 0x000364000c1e1920 */
.L_x_40:
[----:B------:R-:W-:Y:S05]  /*8780*/  BSYNC B1 ;  /* 0x0000000000017941 */ /* 0x000fea0003800000 */
.L_x_39:
[----:B------:R-:W2:Y:S01]  /*8790*/  LDL.LU R19, [R1+0x2c] ;  /* 0x00002c0001137983 */ /* 0x000ea20000300800 */
[----:B-----5:R-:W-:Y:S01]  /*87a0*/  FMUL R18, R11, UR23 ;  /* 0x000000170b127c20 */ /* 0x020fe20008400000 */
[----:B------:R-:W-:Y:S01]  /*87b0*/  VIADD R21, R21, UR8 ;  /* 0x0000000815157c36 */ /* 0x000fe20008000000 */
        /* <DEDUP_REMOVED lines=12> */
[----:B0-----:R-:W-:Y:S02]  /*8880*/  IADD3 R23, P4, R20, R6, RZ ;  /* 0x0000000614177210 */ /* 0x001fe40007f9e0ff */
[----:B-1----:R-:W-:-:S05]  /*8890*/  MOV R18, UR28 ;  /* 0x0000001c00127c02 */ /* 0x002fca0008000f00 */
[----:B------:R-:W-:-:S04]  /*88a0*/  IMAD.WIDE.U32 R18, R18, 0x1c, R16 ;  /* 0x0000001c12127825 */ /* 0x000fc800078e0010 */
[----:B------:R-:W-:Y:S02]  /*88b0*/  VIADD R19, R19, UR13 ;  /* 0x0000000d13137c36 */ /* 0x000fe40008000000 */
[----:B--2---:R-:W-:-:S04]  /*88c0*/  FMUL R22, R11, UR23 ;  /* 0x000000170b167c20 */ /* 0x004fc80008400000 */
[----:B---3--:R-:W-:Y:S01]  /*88d0*/  FFMA R22, R152, UR22, R22 ;  /* 0x0000001698167c23 */ /* 0x008fe20008000016 */
[----:B------:R-:W-:-:S04]  /*88e0*/  IMAD.X R152, R21, 0x1, R5, P4 ;  /* 0x0000000115987824 */ /* 0x000fc800020e0605 */
[----:B------:R0:W-:Y:S01]  /*88f0*/  @P3 STG.E desc[UR18][R18.64], R22 ;  /* 0x0000001612003986 */ /* 0x0001e2000c101912 */
[----:B------:R-:W-:Y:S02]  /*8900*/  ISETP.GT.AND P3, PT, R0, 0x19, P1 ;  /* 0x000000190000780c */ /* 0x000fe40000f64270 */
[----:B0-----:R-:W-:-:S04]  /*8910*/  LEA R22, P4, R23, UR20, 0x2 ;  /* 0x0000001417167c11 */ /* 0x001fc8000f8810ff */
[----:B------:R-:W-:-:S07]  /*8920*/  LEA.HI.X R23, R23, UR21, R152, 0x2, P4 ;  /* 0x0000001517177c11 */ /* 0x000fce000a0f1498 */
[----:B------:R-:W-:Y:S05]  /*8930*/  @!P3 BRA `(.L_x_42) ;  /* 0x000000000004b947 */ /* 0x000fea0003800000 */
[----:B------:R0:W5:Y:S02]  /*8940*/  LDG.E.LTC128B R11, desc[UR18][R22.64] ;  /* 0x00000012160b7981 */ /* 0x000164000c1e1920 */
.L_x_42:
[----:B------:R-:W-:Y:S05]  /*8950*/  BSYNC B1 ;  /* 0x0000000000017941 */ /* 0x000fea0003800000 */
.L_x_41:
        /* <DEDUP_REMOVED lines=22> */
.L_x_44:
[----:B------:R-:W-:Y:S05]  /*8ac0*/  BSYNC B1 ;  /* 0x0000000000017941 */ /* 0x000fea0003800000 */
.L_x_43:
        /* <DEDUP_REMOVED lines=22> */
.L_x_46:
[----:B------:R-:W-:Y:S05]  /*8c30*/  BSYNC B1 ;  /* 0x0000000000017941 */ /* 0x000fea0003800000 */
.L_x_45:
        /* <DEDUP_REMOVED lines=28> */
.L_x_48:
[----:B------:R-:W-:Y:S05]  /*8e00*/  BSYNC B1 ;  /* 0x0000000000017941 */ /* 0x000fea0003800000 */
.L_x_47:
        /* <DEDUP_REMOVED lines=22> */
.L_x_50:
[----:B------:R-:W-:Y:S05]  /*8f70*/  BSYNC B1 ;  /* 0x0000000000017941 */ /* 0x000fea0003800000 */
.L_x_49:
        /* <DEDUP_REMOVED lines=22> */
.L_x_52:
[----:B------:R-:W-:Y:S05]  /*90e0*/  BSYNC B1 ;  /* 0x0000000000017941 */ /* 0x000fea0003800000 */
.L_x_51:
        /* <DEDUP_REMOVED lines=28> */
.L_x_54:
[----:B------:R-:W-:Y:S05]  /*92b0*/  BSYNC B1 ;  /* 0x0000000000017941 */ /* 0x000fea0003800000 */
.L_x_53:
        /* <DEDUP_REMOVED lines=22> */
.L_x_56:
[----:B------:R-:W-:Y:S05]  /*9420*/  BSYNC B1 ;  /* 0x0000000000017941 */ /* 0x000fea0003800000 */
.L_x_55:
        /* <DEDUP_REMOVED lines=22> */
.L_x_58:
[----:B------:R-:W-:Y:S05]  /*9590*/  BSYNC B1 ;  /* 0x0000000000017941 */ /* 0x000fea0003800000 */
.L_x_57:
        /* <DEDUP_REMOVED lines=28> */
.L_x_60:
[----:B------:R-:W-:Y:S05]  /*9760*/  BSYNC B1 ;  /* 0x0000000000017941 */ /* 0x000fea0003800000 */
.L_x_59:
        /* <DEDUP_REMOVED lines=22> */
.L_x_62:
[----:B------:R-:W-:Y:S05]  /*98d0*/  BSYNC B1 ;  /* 0x0000000000017941 */ /* 0x000fea0003800000 */
.L_x_61:
        /* <DEDUP_REMOVED lines=22> */
.L_x_64:
[----:B------:R-:W-:Y:S05]  /*9a40*/  BSYNC B1 ;  /* 0x0000000000017941 */ /* 0x000fea0003800000 */
.L_x_63:
        /* <DEDUP_REMOVED lines=28> */
.L_x_66:
[----:B------:R-:W-:Y:S05]  /*9c10*/  BSYNC B1 ;  /* 0x0000000000017941 */ /* 0x000fea0003800000 */
.L_x_65:
        /* <DEDUP_REMOVED lines=22> */
.L_x_68:
[----:B------:R-:W-:Y:S05]  /*9d80*/  BSYNC B1 ;  /* 0x0000000000017941 */ /* 0x000fea0003800000 */
.L_x_67:
        /* <DEDUP_REMOVED lines=22> */
.L_x_70:
[----:B------:R-:W-:Y:S05]  /*9ef0*/  BSYNC B1 ;  /* 0x0000000000017941 */ /* 0x000fea0003800000 */
.L_x_69:
        /* <DEDUP_REMOVED lines=28> */
.L_x_72:
[----:B------:R-:W-:Y:S05]  /*a0c0*/  BSYNC B1 ;  /* 0x0000000000017941 */ /* 0x000fea0003800000 */
.L_x_71:
        /* <DEDUP_REMOVED lines=22> */
.L_x_74:
[----:B------:R-:W-:Y:S05]  /*a230*/  BSYNC B1 ;  /* 0x0000000000017941 */ /* 0x000fea0003800000 */
.L_x_73:
        /* <DEDUP_REMOVED lines=22> */
.L_x_76:
[----:B------:R-:W-:Y:S05]  /*a3a0*/  BSYNC B1 ;  /* 0x0000000000017941 */ /* 0x000fea0003800000 */
.L_x_75:
        /* <DEDUP_REMOVED lines=28> */
.L_x_78:
[----:B------:R-:W-:Y:S05]  /*a570*/  BSYNC B1 ;  /* 0x0000000000017941 */ /* 0x000fea0003800000 */
.L_x_77:
        /* <DEDUP_REMOVED lines=19> */
[----:B------:R0:W-:Y:S10]  /*a6b0*/  STL.64 [R1], R152 ;  /* 0x0000009801007387 */ /* 0x0001f40000100a00 */
[----:B------:R-:W-:Y:S05]  /*a6c0*/  @!P3 BRA `(.L_x_80) ;  /* 0x000000000004b947 */ /* 0x000fea0003800000 */
[----:B------:R1:W5:Y:S02]  /*a6d0*/  LDG.E.LTC128B R11, desc[UR18][R152.64+0x20] ;  /* 0x00002012980b7981 */ /* 0x000364000c1e1920 */
.L_x_80:
[----:B------:R-:W-:Y:S05]  /*a6e0*/  BSYNC B1 ;  /* 0x0000000000017941 */ /* 0x000fea0003800000 */
.L_x_79:
        /* <DEDUP_REMOVED lines=15> */
[----:B------:R-:W-:-:S04]  /*a7e0*/  LEA R236, P3, R18, UR20, 0x2 ;  /* 0x0000001412ec7c11 */ /* 0x000fc8000f8610ff */
[----:B------:R-:W-:Y:S01]  /*a7f0*/  LEA.HI.X R237, R18, UR21, R19, 0x2, P3 ;  /* 0x0000001512ed7c11 */ /* 0x000fe200098f1413 */
[----:B------:R-:W-:-:S04]  /*a800*/  IMAD.U32 R18, RZ, RZ, UR26 ;  /* 0x0000001aff127e24 */ /* 0x000fc8000f8e00ff */
[----:B------:R-:W-:Y:S01]  /*a810*/  IMAD.WIDE.U32 R20, R18, 0x7, R20 ;  /* 0x0000000712147825 */ /* 0x000fe200078e0014 */
[----:B------:R-:W-:Y:S06]  /*a820*/  @!P5 BRA `(.L_x_82) ;  /* 0x000000000004d947 */ /* 0x000fec0003800000 */
[----:B------:R2:W5:Y:S02]  /*a830*/  LDG.E.LTC128B R11, desc[UR18][R236.64+0x20] ;  /* 0x00002012ec0b7981 */ /* 0x000564000c1e1920 */
.L_x_82:
[----:B------:R-:W-:Y:S05]  /*a840*/  BSYNC B1 ;  /* 0x0000000000017941 */ /* 0x000fea0003800000 */
.L_x_81:
[----:B------:R-:W3:Y:S01]  /*a850*/  LDL.LU R19, [R1+0x9c] ;  /* 0x00009c0001137983 */ /* 0x000ee20000300800 */
[----:B-----5:R-:W-:Y:S01]  /*a860*/  FMUL R18, R11, UR23 ;  /* 0x000000170b127c20 */ /* 0x020fe20008400000 */
[----:B------:R-:W-:Y:S02]  /*a870*/  IADD3 R21, R21, UR8, RZ ;  /* 0x0000000815157c10 */ /* 0x000fe4000fffe0ff */
[----:B------:R-:W-:Y:S01]  /*a880*/  ISETP.GT.AND P3, PT, R0, 0x50, P1 ;  /* 0x000000500000780c */ /* 0x000fe20000f64270 */
[----:B01----:R-:W4:Y:S01]  /*a890*/  LDL.LU R152, [R1+0xa0] ;  /* 0x0000a00001987983 */ /* 0x003f220000300800 */
[----:B---3--:R-:W-:Y:S01]  /*a8a0*/  FFMA R23, R19, UR22, R18 ;  /* 0x0000001613177c23 */ /* 0x008fe20008000012 */
[----:B------:R-:W-:-:S04]  /*a8b0*/  IADD3 R19, P4, R6, R20, RZ ;  /* 0x0000001406137210 */ /* 0x000fc80007f9e0ff */
[----:B------:R0:W-:Y:S01]  /*a8c0*/  @P5 STG.E desc[UR18][R16.64+0x20], R23 ;  /* 0x0000201710005986 */ /* 0x0001e2000c101912 */
[----:B------:R-:W-:Y:S01]  /*a8d0*/  IMAD.X R22, R21, 0x1, R5, P4 ;  /* 0x0000000115167824 */ /* 0x000fe200020e0605 */
[----:B------:R-:W-:-:S04]  /*a8e0*/  LEA R18, P4, R19, UR20, 0x2 ;  /* 0x0000001413127c11 */ /* 0x000fc8000f8810ff */
[----:B------:R-:W-:-:S05]  /*a8f0*/  LEA.HI.X R19, R19, UR21, R22, 0x2, P4 ;  /* 0x0000001513137c11 */ /* 0x000fca000a0f1416 */
[----:B------:R1:W3:Y:S01]  /*a900*/  @P3 LDG.E.LTC128B R11, desc[UR18][R18.64] ;  /* 0x00000012120b3981 */ /* 0x0002e2000c1e1920 */
[----:B------:R-:W-:Y:S01]  /*a910*/  IADD3 R20, P4, R20, UR26, RZ ;  /* 0x0000001a14147c10 */ /* 0x000fe2000ff9e0ff */
[----:B------:R-:W-:Y:S03]  /*a920*/  BSSY B1, `(.L_x_83) ;  /* 0x000000f000017945 */ /* 0x000fe60003800000 */
[----:B------:R-:W-:Y:S02]  /*a930*/  IADD3.X R21, R21, UR27, RZ, P4, !PT ;  /* 0x0000001b15157c10 */ /* 0x000fe4000a7fe4ff */
[----:B0-----:R-:W-:Y:S01]  /*a940*/  IADD3 R23, P4, R20, R6, RZ ;  /* 0x0000000614177210 */ /* 0x001fe20007f9e0ff */
[----:B-1----:R-:W-:-:S04]  /*a950*/  IMAD.U32 R18, RZ, RZ, UR28 ;  /* 0x0000001cff127e24 */ /* 0x002fc8000f8e00ff */
[----:B------:R-:W-:-:S04]  /*a960*/  IMAD.WIDE.U32 R18, R18, 0x1c, R16 ;  /* 0x0000001c12127825 */ /* 0x000fc800078e0010 */
[----:B------:R-:W-:Y:S02]  /*a970*/  VIADD R19, R19, UR13 ;  /* 0x0000000d13137c36 */ /* 0x000fe40008000000 */
[----:B---3--:R-:W-:-:S04]  /*a980*/  FMUL R22, R11, UR23 ;  /* 0x000000170b167c20 */ /* 0x008fc80008400000 */
[----:B----4-:R-:W-:Y:S01]  /*a990*/  FFMA R22, R152, UR22, R22 ;  /* 0x0000001698167c23 */ /* 0x010fe20008000016 */
[----:B------:R-:W-:-:S04]  /*a9a0*/  IADD3.X R152, R21, R5, RZ, P4, !PT ;  /* 0x0000000515987210 */ /* 0x000fc800027fe4ff */
[----:B------:R0:W-:Y:S01]  /*a9b0*/  @P3 STG.E desc[UR18][R18.64], R22 ;  /* 0x0000001612003986 */ /* 0x0001e2000c101912 */
[----:B------:R-:W-:Y:S02]  /*a9c0*/  ISETP.GT.AND P3, PT, R0, 0x51, P1 ;  /* 0x000000510000780c */ /* 0x000fe40000f64270 */
[----:B0-----:R-:W-:-:S04]  /*a9d0*/  LEA R22, P4, R23, UR20, 0x2 ;  /* 0x0000001417167c11 */ /* 0x001fc8000f8810ff */
[----:B------:R-:W-:-:S07]  /*a9e0*/  LEA.HI.X R23, R23, UR21, R152, 0x2, P4 ;  /* 0x0000001517177c11 */ /* 0x000fce000a0f1498 */
[----:B------:R-:W-:Y:S05]  /*a9f0*/  @!P3 BRA `(.L_x_84) ;  /* 0x000000000004b947 */ /* 0x000fea0003800000 */
[----:B------:R0:W5:Y:S02]  /*aa00*/  LDG.E.LTC128B R11, desc[UR18][R22.64] ;  /* 0x00000012160b7981 */ /* 0x000164000c1e1920 */
.L_x_84:
[----:B------:R-:W-:Y:S05]  /*aa10*/  BSYNC B1 ;  /* 0x0000000000017941 */ /* 0x000fea0003800000 */
.L_x_83:
[----:B0-----:R-:W3:Y:S01]  /*aa20*/  LDL.LU R23, [R1+0xa4] ;  /* 0x0000a40001177983 */ /* 0x001ee20000300800 */
[----:B------:R-:W-:Y:S01]  /*aa30*/  IADD3 R16, P4, R16, UR11, RZ ;  /* 0x0000000b10107c10 */ /* 0x000fe2000ff9e0ff */
[----:B-----5:R-:W-:Y:S01]  /*aa40*/  FMUL R22, R11, UR23 ;  /* 0x000000170b167c20 */ /* 0x020fe20008400000 */
[----:B------:R-:W-:Y:S01]  /*aa50*/  UIMAD.WIDE.U32 UR16, UR26, 0x7, UR16 ;  /* 0x000000071a1078a5 */ /* 0x000fe2000f8e0010 */
[----:B------:R-:W-:Y:S01]  /*aa60*/  BSSY B1, `(.L_x_85) ;  /* 0x0000011000017945 */ /* 0x000fe20003800000 */
[----:B------:R-:W-:Y:S02]  /*aa70*/  IADD3.X R17, R17, UR10, RZ, P4, !PT ;  /* 0x0000000a11117c10 */ /* 0x000fe4000a7fe4ff */
[----:B------:R-:W-:-:S04]  /*aa80*/  UIADD3 UR16, UP0, UR16, UR26, URZ ;  /* 0x0000001a10107290 */ /* 0x000fc8000ff1e03f */
[----:B------:R-:W-:Y:S01]  /*aa90*/  UIADD3.X UR17, UR27, UR8, UR17, UP0, !UPT ;  /* 0x000000081b117290 */ /* 0x000fe200087fe411 */
[----:B---3--:R-:W-:-:S05]  /*aaa0*/  FFMA R22, R23, UR22, R22 ;  /* 0x0000001617167c23 */ /* 0x008fca0008000016 */
        /* <DEDUP_REMOVED lines=9> */
[----:B------:R-:W-:-:S13]  /*ab40*/  ISETP.GT.AND P3, PT, R0, 0x50, P2 ;  /* 0x000000500000780c */ /* 0x000fda0001764270 */
[----:B------:R-:W-:Y:S05]  /*ab50*/  @!P3 BRA `(.L_x_86) ;  /* 0x000000000004b947 */ /* 0x000fea0003800000 */
[----:B------:R0:W5:Y:S02]  /*ab60*/  LDG.E.LTC128B R11, desc[UR18][R234.64+0x20] ;  /* 0x00002012ea0b7981 */ /* 0x000164000c1e1920 */
.L_x_86:
[----:B------:R-:W-:Y:S05]  /*ab70*/  BSYNC B1 ;  /* 0x0000000000017941 */ /* 0x000fea0003800000 */
.L_x_85:
[----:B------:R-:W3:Y:S01]  /*ab80*/  LDL.LU R23, [R1+0xa8] ;  /* 0x0000a80001177983 */ /* 0x000ee20000300800 */
[----:B-----5:R-:W-:Y:S01]  /*ab90*/  FMUL R22, R11, UR23 ;  /* 0x000000170b167c20 */ /* 0x020fe20008400000 */
[----:B------:R-:W-:Y:S01]  /*aba0*/  UIMAD.WIDE.U32 UR14, UR26, 0x7, UR14 ;  /* 0x000000071a0e78a5 */ /* 0x000fe2000f8e000e */
[----:B------:R-:W-:Y:S01]  /*abb0*/  ISETP.GT.AND P5, PT, R0, 0x51, P2 ;  /* 0x000000510000780c */ /* 0x000fe200017a4270 */
[----:B------:R-:W-:Y:S02]  /*abc0*/  BSSY B1, `(.L_x_87) ;  /* 0x0000011000017945 */ /* 0x000fe40003800000 */
[----:B------:R-:W-:-:S04]  /*abd0*/  UIADD3 UR14, UP0, UR14, UR26, URZ ;  /* 0x0000001a0e0e7290 */ /* 0x000fc8000ff1e03f */
[----:B------:R-:W-:Y:S01]  /*abe0*/  UIADD3.X UR15, UR27, UR8, UR15, UP0, !UPT ;  /* 0x000000081b0f7290 */ /* 0x000fe200087fe40f */
[----:B---3--:R-:W-:-:S05]  /*abf0*/  FFMA R22, R23, UR22, R22 ;  /* 0x0000001617167c23 */ /* 0x008fca0008000016 */
[----:B------:R1:W-:Y:S02]  /*ac00*/  @P3 STG.E desc[UR18][R18.64+0x20], R22 ;  /* 0x0000201612003986 */ /* 0x0003e4000c101912 */
[----:B-1----:R-:W-:-:S04]  /*ac10*/  IMAD.U32 R18, RZ, RZ, UR26 ;  /* 0x0000001aff127e24 */ /* 0x002fc8000f8e00ff */
[----:B------:R-:W-:-:S03]  /*ac20*/  IMAD.WIDE.U32 R18, R8, R18, UR14 ;  /* 0x0000000e08127e25 */ /* 0x000fc6000f8e0012 */
[----:B------:R-:W-:-:S04]  /*ac30*/  IADD3 R18, P3, R2, R18, RZ ;  /* 0x0000001202127210 */ /* 0x000fc80007f7e0ff */
[----:B------:R-:W-:-:S03]  /*ac40*/  IADD3.X R19, R3, R9, R19, P3, !PT ;  /* 0x0000000903137210 */ /* 0x000fc60001ffe413 */
[----:B------:R-:W-:-:S05]  /*ac50*/  IMAD.WIDE.U32 R18, R10, UR12, R18 ;  /* 0x0000000c0a127c25 */ /* 0x000fca000f8e0012 */
[----:B------:R-:W-:Y:S02]  /*ac60*/  IADD3 R19, R19, UR9, RZ ;  /* 0x0000000913137c10 */ /* 0x000fe4000fffe0ff */
[----:B------:R-:W-:-:S04]  /*ac70*/  LEA R232, P3, R18, UR20, 0x2 ;  /* 0x0000001412e87c11 */ /* 0x000fc8000f8610ff */
[----:B------:R-:W-:Y:S01]  /*ac80*/  LEA.HI.X R233, R18, UR21, R19, 0x2, P3 ;  /* 0x0000001512e97c11 */ /* 0x000fe200098f1413 */
[----:B------:R-:W-:-:S04]  /*ac90*/  IMAD.U32 R18, RZ, RZ, UR26 ;  /* 0x0000001aff127e24 */ /* 0x000fc8000f8e00ff */
[----:B------:R-:W-:Y:S01]  /*aca0*/  IMAD.WIDE.U32 R20, R18, 0x7, R20 ;  /* 0x0000000712147825 */ /* 0x000fe200078e0014 */
[----:B------:R-:W-:Y:S06]  /*acb0*/  @!P5 BRA `(.L_x_88) ;  /* 0x000000000004d947 */ /* 0x000fec0003800000 */
[----:B------:R1:W5:Y:S02]  /*acc0*/  LDG.E.LTC128B R11, desc[UR18][R232.64+0x20] ;  /* 0x00002012e80b7981 */ /* 0x000364000c1e1920 */
.L_x_88:
[----:B------:R-:W-:Y:S05]  /*acd0*/  BSYNC B1 ;  /* 0x0000000000017941 */ /* 0x000fea0003800000 */
.L_x_87:
[----:B------:R-:W3:Y:S01]  /*ace0*/  LDL.LU R18, [R1+0xac] ;  /* 0x0000ac0001127983 */ /* 0x000ee20000300800 */
[----:B------:R-:W-:Y:S01]  /*acf0*/  IADD3 R19, P4, R6, R20, RZ ;  /* 0x0000001406137210 */ /* 0x000fe20007f9e0ff */
[----:B-----5:R-:W-:Y:S01]  /*ad00*/  FMUL R23, R11, UR23 ;  /* 0x000000170b177c20 */ /* 0x020fe20008400000 */
[----:B------:R-:W-:Y:S01]  /*ad10*/  VIADD R21, R21, UR8 ;  /* 0x0000000815157c36 */ /* 0x000fe20008000000 */
[----:B------:R-:W-:Y:S01]  /*ad20*/  ISETP.GT.AND P3, PT, R0, 0x58, P1 ;  /* 0x000000580000780c */ /* 0x000fe20000f64270 */
[----:B------:R-:W4:Y:S02]  /*ad30*/  LDL.LU R152, [R1+0xb0] ;  /* 0x0000b00001987983 */ /* 0x000f240000300800 */
[----:B------:R-:W-:Y:S02]  /*ad40*/  IMAD.X R22, R21, 0x1, R5, P4 ;  /* 0x0000000115167824 */ /* 0x000fe400020e0605 */
[----:B---3--:R-:W-:Y:S01]  /*ad50*/  FFMA R23, R18, UR22, R23 ;  /* 0x0000001612177c23 */ /* 0x008fe20008000017 */
[----:B------:R-:W-:-:S04]  /*ad60*/  LEA R18, P4, R19, UR20, 0x2 ;  /* 0x0000001413127c11 */ /* 0x000fc8000f8810ff */
[----:B------:R-:W-:Y:S01]  /*ad70*/  LEA.HI.X R19, R19, UR21, R22, 0x2, P4 ;  /* 0x0000001513137c11 */ /* 0x000fe2000a0f1416 */
[----:B------:R3:W-:Y:S04]  /*ad80*/  @P5 STG.E desc[UR18][R16.64+0x20], R23 ;  /* 0x0000201710005986 */ /* 0x0007e8000c101912 */
[----:B------:R0:W2:Y:S01]  /*ad90*/  @P3 LDG.E.LTC128B R11, desc[UR18][R18.64] ;  /* 0x00000012120b3981 */ /* 0x0000a2000c1e1920 */
[----:B------:R-:W-:Y:S01]  /*ada0*/  IADD3 R20, P4, R20, UR26, RZ ;  /* 0x0000001a14147c10 */ /* 0x000fe2000ff9e0ff */
[----:B------:R-:W-:Y:S03]  /*adb0*/  BSSY B1, `(.L_x_89) ;  /* 0x000000f000017945 */ /* 0x000fe60003800000 */
[----:B------:R-:W-:-:S02]  /*adc0*/  IADD3.X R21, R21, UR27, RZ, P4, !PT ;  /* 0x0000001b15157c10 */ /* 0x000fc4000a7fe4ff */
[----:B---3--:R-:W-:Y:S02]  /*add0*/  IADD3 R23, P4, R20, R6, RZ ;  /* 0x0000000614177210 */ /* 0x008fe40007f9e0ff */
[----:B0-----:R-:W-:-:S05]  /*ade0*/  MOV R18, UR28 ;  /* 0x0000001c00127c02 */ /* 0x001fca0008000f00 */
[----:B------:R-:W-:-:S04]  /*adf0*/  IMAD.WIDE.U32 R18, R18, 0x1c, R16 ;  /* 0x0000001c12127825 */ /* 0x000fc800078e0010 */
[----:B------:R-:W-:Y:S02]  /*ae00*/  VIADD R19, R19, UR13 ;  /* 0x0000000d13137c36 */ /* 0x000fe40008000000 */
[----:B--2---:R-:W-:-:S04]  /*ae10*/  FMUL R22, R11, UR23 ;  /* 0x000000170b167c20 */ /* 0x004fc80008400000 */
[----:B----4-:R-:W-:Y:S01]  /*ae20*/  FFMA R22, R152, UR22, R22 ;  /* 0x0000001698167c23 */ /* 0x010fe20008000016 */
[----:B------:R-:W-:-:S04]  /*ae30*/  IMAD.X R152, R21, 0x1, R5, P4 ;  /* 0x0000000115987824 */ /* 0x000fc800020e0605 */
[----:B------:R0:W-:Y:S01]  /*ae40*/  @P3 STG.E desc[UR18][R18.64], R22 ;  /* 0x0000001612003986 */ /* 0x0001e2000c101912 */
[----:B------:R-:W-:Y:S02]  /*ae50*/  ISETP.GT.AND P3, PT, R0, 0x59, P1 ;  /* 0x000000590000780c */ /* 0x000fe40000f64270 */
[----:B0-----:R-:W-:-:S04]  /*ae60*/  LEA R22, P4, R23, UR20, 0x2 ;  /* 0x0000001417167c11 */ /* 0x001fc8000f8810ff */
[----:B------:R-:W-:-:S07]  /*ae70*/  LEA.HI.X R23, R23, UR21, R152, 0x2, P4 ;  /* 0x0000001517177c11 */ /* 0x000fce000a0f1498 */
[----:B------:R-:W-:Y:S05]  /*ae80*/  @!P3 BRA `(.L_x_90) ;  /* 0x000000000004b947 */ /* 0x000fea0003800000 */
[----:B------:R0:W5:Y:S02]  /*ae90*/  LDG.E.LTC128B R11, desc[UR18][R22.64] ;  /* 0x00000012160b7981 */ /* 0x000164000c1e1920 */
.L_x_90:
[----:B------:R-:W-:Y:S05]  /*aea0*/  BSYNC B1 ;  /* 0x0000000000017941 */ /* 0x000fea0003800000 */
.L_x_89:
        /* <DEDUP_REMOVED lines=18> */
[----:B------:R-:W-:-:S13]  /*afd0*/  ISETP.GT.AND P3, PT, R0, 0x58, P2 ;  /* 0x000000580000780c */ /* 0x000fda0001764270 */
[----:B------:R-:W-:Y:S05]  /*afe0*/  @!P3 BRA `(.L_x_92) ;  /* 0x000000000004b947 */ /* 0x000fea0003800000 */
[----:B------:R0:W5:Y:S02]  /*aff0*/  LDG.E.LTC128B R11, desc[UR18][R228.64+0x20] ;  /* 0x00002012e40b7981 */ /* 0x000164000c1e1920 */
.L_x_92:
[----:B------:R-:W-:Y:S05]  /*b000*/  BSYNC B1 ;  /* 0x0000000000017941 */ /* 0x000fea0003800000 */
.L_x_91:
        /* <DEDUP_REMOVED lines=21> */
.L_x_94:
[----:B------:R-:W-:Y:S05]  /*b160*/  BSYNC B1 ;  /* 0x0000000000017941 */ /* 0x000fea0003800000 */
.L_x_93:
[----:B------:R-:W3:Y:S01]  /*b170*/  LDL.LU R18, [R1+0xbc] ;  /* 0x0000bc0001127983 */ /* 0x000ee20000300800 */
[----:B------:R-:W-:Y:S01]  /*b180*/  IADD3 R21, R21, UR8, RZ ;  /* 0x0000000815157c10 */ /* 0x000fe2000fffe0ff */
[----:B-----5:R-:W-:Y:S01]  /*b190*/  FMUL R23, R11, UR23 ;  /* 0x000000170b177c20 */ /* 0x020fe20008400000 */
[----:B------:R-:W-:Y:S01]  /*b1a0*/  IADD3 R19, P4, R6, R20, RZ ;  /* 0x0000001406137210 */ /* 0x000fe20007f9e0ff */
[----:B------:R-:W4:Y:S01]  /*b1b0*/  LDL.LU R152, [R1+0xc0] ;  /* 0x0000c00001987983 */ /* 0x000f220000300800 */
[----:B------:R-:W-:-:S03]  /*b1c0*/  ISETP.GT.AND P3, PT, R0, 0x60, P1 ;  /* 0x000000600000780c */ /* 0x000fc60000f64270 */
        /* <DEDUP_REMOVED lines=9> */
[----:B---3--:R-:W-:Y:S01]  /*b260*/  IADD3 R23, P4, R20, R6, RZ ;  /* 0x0000000614177210 */ /* 0x008fe20007f9e0ff */
[----:B0-----:R-:W-:-:S04]  /*b270*/  IMAD.U32 R18, RZ, RZ, UR28 ;  /* 0x0000001cff127e24 */ /* 0x001fc8000f8e00ff */
[----:B------:R-:W-:-:S04]  /*b280*/  IMAD.WIDE.U32 R18, R18, 0x1c, R16 ;  /* 0x0000001c12127825 */ /* 0x000fc800078e0010 */
[----:B------:R-:W-:Y:S02]  /*b290*/  VIADD R19, R19, UR13 ;  /* 0x0000000d13137c36 */ /* 0x000fe40008000000 */
[----:B--2---:R-:W-:-:S04]  /*b2a0*/  FMUL R22, R11, UR23 ;  /* 0x000000170b167c20 */ /* 0x004fc80008400000 */
        /* <DEDUP_REMOVED lines=8> */
.L_x_96:
[----:B------:R-:W-:Y:S05]  /*b330*/  BSYNC B1 ;  /* 0x0000000000017941 */ /* 0x000fea0003800000 */
.L_x_95:
        /* <DEDUP_REMOVED lines=21> */
.L_x_98:
[----:B------:R-:W-:Y:S05]  /*b490*/  BSYNC B1 ;  /* 0x0000000000017941 */ /* 0x000fea0003800000 */
.L_x_97:
        /* <DEDUP_REMOVED lines=21> */
.L_x_100:
[----:B------:R-:W-:Y:S05]  /*b5f0*/  BSYNC B1 ;  /* 0x0000000000017941 */ /* 0x000fea0003800000 */
.L_x_99:
[----:B------:R-:W3:Y:S01]  /*b600*/  LDL.LU R152, [R1+0xcc] ;  /* 0x0000cc0001987983 */ /* 0x000ee20000300800 */
[----:B------:R-:W-:Y:S01]  /*b610*/  VIADD R154, R21, UR8 ;  /* 0x00000008159a7c36 */ /* 0x000fe20008000000 */
[----:B------:R-:W-:Y:S01]  /*b620*/  IADD3 R21, P4, R6, R20, RZ ;  /* 0x0000001406157210 */ /* 0x000fe20007f9e0ff */
[----:B-----5:R-:W-:Y:S01]  /*b630*/  FMUL R155, R11, UR23 ;  /* 0x000000170b9b7c20 */ /* 0x020fe20008400000 */
[----:B------:R-:W-:Y:S01]  /*b640*/  ISETP.GT.AND P3, PT, R0, 0x68, P1 ;  /* 0x000000680000780c */ /* 0x000fe20000f64270 */
[----:B------:R-:W4:Y:S02]  /*b650*/  LDL.LU R156, [R1+0xd0] ;  /* 0x0000d000019c7983 */ /* 0x000f240000300800 */
[----:B------:R-:W-:Y:S02]  /*b660*/  IMAD.X R153, R154, 0x1, R5, P4 ;  /* 0x000000019a997824 */ /* 0x000fe400020e0605 */
[----:B---3--:R-:W-:Y:S01]  /*b670*/  FFMA R155, R152, UR22, R155 ;  /* 0x00000016989b7c23 */ /* 0x008fe2000800009b */
[----:B------:R-:W-:-:S04]  /*b680*/  LEA R152, P4, R21, UR20, 0x2 ;  /* 0x0000001415987c11 */ /* 0x000fc8000f8810ff */
[----:B------:R-:W-:Y:S01]  /*b690*/  LEA.HI.X R153, R21, UR21, R153, 0x2, P4 ;  /* 0x0000001515997c11 */ /* 0x000fe2000a0f1499 */
[----:B------:R-:W-:Y:S04]  /*b6a0*/  @P5 STG.E desc[UR18][R16.64+0x20], R155 ;  /* 0x0000209b10005986 */ /* 0x000fe8000c101912 */
[----:B------:R3:W2:Y:S01]  /*b6b0*/  @P3 LDG.E.LTC128B R11, desc[UR18][R152.64] ;  /* 0x00000012980b3981 */ /* 0x0006a2000c1e1920 */
[----:B------:R-:W-:Y:S01]  /*b6c0*/  BSSY B1, `(.L_x_101) ;  /* 0x0000010000017945 */ /* 0x000fe20003800000 */
[----:B---3--:R-:W-:Y:S02]  /*b6d0*/  IADD3 R152, P4, R20, UR26, RZ ;  /* 0x0000001a14987c10 */ /* 0x008fe4000ff9e0ff */
[----:B------:R-:W-:-:S05]  /*b6e0*/  MOV R20, UR28 ;  /* 0x0000001c00147c02 */ /* 0x000fca0008000f00 */
[----:B------:R-:W-:-:S04]  /*b6f0*/  IMAD.WIDE.U32 R20, R20, 0x1c, R16 ;  /* 0x0000001c14147825 */ /* 0x000fc800078e0010 */
[----:B------:R-:W-:Y:S02]  /*b700*/  VIADD R21, R21, UR13 ;  /* 0x0000000d15157c36 */ /* 0x000fe40008000000 */
[----:B--2---:R-:W-:-:S04]  /*b710*/  FMUL R153, R11, UR23 ;  /* 0x000000170b997c20 */ /* 0x004fc80008400000 */
[----:B----4-:R-:W-:-:S05]  /*b720*/  FFMA R153, R156, UR22, R153 ;  /* 0x000000169c997c23 */ /* 0x010fca0008000099 */
[----:B------:R2:W-:Y:S01]  /*b730*/  @P3 STG.E desc[UR18][R20.64], R153 ;  /* 0x0000009914003986 */ /* 0x0005e2000c101912 */
[----:B------:R-:W-:Y:S02]  /*b740*/  ISETP.GT.AND P3, PT, R0, 0x69, P1 ;  /* 0x000000690000780c */ /* 0x000fe40000f64270 */
[----:B--2---:R-:W-:Y:S02]  /*b750*/  IADD3.X R153, R154, UR27, RZ, P4, !PT ;  /* 0x0000001b9a997c10 */ /* 0x004fe4000a7fe4ff */
[----:B------:R-:W-:-:S05]  /*b760*/  IADD3 R155, P4, R152, R6, RZ ;  /* 0x00000006989b7210 */ /* 0x000fca0007f9e0ff */
[----:B------:R-:W-:Y:S01]  /*b770*/  IMAD.X R156, R153, 0x1, R5, P4 ;  /* 0x00000001999c7824 */ /* 0x000fe200020e0605 */
[----:B------:R-:W-:-:S04]  /*b780*/  LEA R154, P4, R155, UR20, 0x2 ;  /* 0x000000149b9a7c11 */ /* 0x000fc8000f8810ff */
[----:B------:R-:W-:Y:S01]  /*b790*/  LEA.HI.X R155, R155, UR21, R156, 0x2, P4 ;  /* 0x000000159b9b7c11 */ /* 0x000fe2000a0f149c */
[----:B------:R-:W-:Y:S08]  /*b7a0*/  @!P3 BRA `(.L_x_102) ;  /* 0x000000000004b947 */ /* 0x000ff00003800000 */
[----:B------:R2:W5:Y:S02]  /*b7b0*/  LDG.E.LTC128B R11, desc[UR18][R154.64] ;  /* 0x000000129a0b7981 */ /* 0x000564000c1e1920 */
.L_x_102:
[----:B------:R-:W-:Y:S05]  /*b7c0*/  BSYNC B1 ;  /* 0x0000000000017941 */ /* 0x000fea0003800000 */
.L_x_101:
[----:B--2---:R-:W2:Y:S01]  /*b7d0*/  LDL.LU R155, [R1+0xd4] ;  /* 0x0000d400019b7983 */ /* 0x004ea20000300800 */
        /* <DEDUP_REMOVED lines=20> */
.L_x_104:
[----:B------:R-:W-:Y:S05]  /*b920*/  BSYNC B1 ;  /* 0x0000000000017941 */ /* 0x000fea0003800000 */
.L_x_103:
        /* <DEDUP_REMOVED lines=9> */
[----:B---3--:R-:W-:-:S04]  /*b9c0*/  IMAD.U32 R20, RZ, RZ, UR26 ;  /* 0x0000001aff147e24 */ /* 0x008fc8000f8e00ff */
        /* <DEDUP_REMOVED lines=11> */
.L_x_106:
[----:B------:R-:W-:Y:S05]  /*ba80*/  BSYNC B1 ;  /* 0x0000000000017941 */ /* 0x000fea0003800000 */
.L_x_105:
[----:B------:R-:W4:Y:S01]  /*ba90*/  LDL.LU R156, [R1+0xdc] ;  /* 0x0000dc00019c7983 */ /* 0x000f220000300800 */
[----:B------:R-:W-:Y:S01]  /*baa0*/  IADD3 R158, R153, UR8, RZ ;  /* 0x00000008999e7c10 */ /* 0x000fe2000fffe0ff */
[----:B-----5:R-:W-:Y:S01]  /*bab0*/  FMUL R159, R11, UR23 ;  /* 0x000000170b9f7c20 */ /* 0x020fe20008400000 */
[----:B------:R-:W-:Y:S01]  /*bac0*/  IADD3 R153, P4, R6, R152, RZ ;  /* 0x0000009806997210 */ /* 0x000fe20007f9e0ff */
[----:B------:R-:W2:Y:S01]  /*bad0*/  LDL.LU R160, [R1+0xe0] ;  /* 0x0000e00001a07983 */ /* 0x000ea20000300800 */
[----:B------:R-:W-:-:S03]  /*bae0*/  ISETP.GT.AND P3, PT, R0, 0x70, P1 ;  /* 0x000000700000780c */ /* 0x000fc60000f64270 */
[----:B------:R-:W-:Y:S02]  /*baf0*/  IMAD.X R157, R158, 0x1, R5, P4 ;  /* 0x000000019e9d7824 */ /* 0x000fe400020e0605 */
[----:B----4-:R-:W-:Y:S01]  /*bb00*/  FFMA R159, R156, UR22, R159 ;  /* 0x000000169c9f7c23 */ /* 0x010fe2000800009f */
[----:B------:R-:W-:-:S04]  /*bb10*/  LEA R156, P4, R153, UR20, 0x2 ;  /* 0x00000014999c7c11 */ /* 0x000fc8000f8810ff */
[----:B------:R-:W-:Y:S01]  /*bb20*/  LEA.HI.X R157, R153, UR21, R157, 0x2, P4 ;  /* 0x00000015999d7c11 */ /* 0x000fe2000a0f149d */
[----:B------:R-:W-:Y:S04]  /*bb30*/  @P5 STG.E desc[UR18][R16.64+0x20], R159 ;  /* 0x0000209f10005986 */ /* 0x000fe8000c101912 */
[----:B------:R4:W3:Y:S01]  /*bb40*/  @P3 LDG.E.LTC128B R11, desc[UR18][R156.64] ;  /* 0x000000129c0b3981 */ /* 0x0008e2000c1e1920 */
[----:B------:R-:W-:Y:S01]  /*bb50*/  BSSY B1, `(.L_x_107) ;  /* 0x0000010000017945 */ /* 0x000fe20003800000 */
[----:B----4-:R-:W-:Y:S01]  /*bb60*/  IADD3 R156, P4, R152, UR26, RZ ;  /* 0x0000001a989c7c10 */ /* 0x010fe2000ff9e0ff */
[----:B------:R-:W-:-:S04]  /*bb70*/  IMAD.U32 R152, RZ, RZ, UR28 ;  /* 0x0000001cff987e24 */ /* 0x000fc8000f8e00ff */
[----:B------:R-:W-:-:S04]  /*bb80*/  IMAD.WIDE.U32 R152, R152, 0x1c, R16 ;  /* 0x0000001c98987825 */ /* 0x000fc800078e0010 */
[----:B------:R-:W-:Y:S02]  /*bb90*/  VIADD R153, R153, UR13 ;  /* 0x0000000d99997c36 */ /* 0x000fe40008000000 */
[----:B---3--:R-:W-:-:S04]  /*bba0*/  FMUL R157, R11, UR23 ;  /* 0x000000170b9d7c20 */ /* 0x008fc80008400000 */
[----:B--2---:R-:W-:-:S05]  /*bbb0*/  FFMA R157, R160, UR22, R157 ;  /* 0x00000016a09d7c23 */ /* 0x004fca000800009d */
[----:B------:R2:W-:Y:S01]  /*bbc0*/  @P3 STG.E desc[UR18][R152.64], R157 ;  /* 0x0000009d98003986 */ /* 0x0005e2000c101912 */
[----:B------:R-:W-:Y:S02]  /*bbd0*/  ISETP.GT.AND P3, PT, R0, 0x71, P1 ;  /* 0x000000710000780c */ /* 0x000fe40000f64270 */
[----:B--2---:R-:W-:Y:S02]  /*bbe0*/  IADD3.X R157, R158, UR27, RZ, P4, !PT ;  /* 0x0000001b9e9d7c10 */ /* 0x004fe4000a7fe4ff */
[----:B------:R-:W-:-:S04]  /*bbf0*/  IADD3 R159, P4, R156, R6, RZ ;  /* 0x000000069c9f7210 */ /* 0x000fc80007f9e0ff */
[----:B------:R-:W-:Y:S02]  /*bc00*/  IADD3.X R160, R157, R5, RZ, P4, !PT ;  /* 0x000000059da07210 */ /* 0x000fe400027fe4ff */
[----:B------:R-:W-:-:S04]  /*bc10*/  LEA R158, P4, R159, UR20, 0x2 ;  /* 0x000000149f9e7c11 */ /* 0x000fc8000f8810ff */
[----:B------:R-:W-:Y:S01]  /*bc20*/  LEA.HI.X R159, R159, UR21, R160, 0x2, P4 ;  /* 0x000000159f9f7c11 */ /* 0x000fe2000a0f14a0 */
[----:B------:R-:W-:Y:S08]  /*bc30*/  @!P3 BRA `(.L_x_108) ;  /* 0x000000000004b947 */ /* 0x000ff00003800000 */
[----:B------:R2:W5:Y:S02]  /*bc40*/  LDG.E.LTC128B R11, desc[UR18][R158.64] ;  /* 0x000000129e0b7981 */ /* 0x000564000c1e1920 */
.L_x_108:
[----:B------:R-:W-:Y:S05]  /*bc50*/  BSYNC B1 ;  /* 0x0000000000017941 */ /* 0x000fea0003800000 */
.L_x_107:
        /* <DEDUP_REMOVED lines=21> */
.L_x_110:
[----:B------:R-:W-:Y:S05]  /*bdb0*/  BSYNC B1 ;  /* 0x0000000000017941 */ /* 0x000fea0003800000 */
.L_x_109:
        /* <DEDUP_REMOVED lines=21> */
.L_x_112:
[----:B------:R-:W-:Y:S05]  /*bf10*/  BSYNC B1 ;  /* 0x0000000000017941 */ /* 0x000fea0003800000 */
.L_x_111:
[----:B------:R-:W4:Y:S01]  /*bf20*/  LDL.LU R160, [R1+0xec] ;  /* 0x0000ec0001a07983 */ /* 0x000f220000300800 */
[----:B------:R-:W-:Y:S01]  /*bf30*/  VIADD R162, R157, UR8 ;  /* 0x000000089da27c36 */ /* 0x000fe20008000000 */
[----:B------:R-:W-:Y:S01]  /*bf40*/  IADD3 R157, P4, R6, R156, RZ ;  /* 0x0000009c069d7210 */ /* 0x000fe20007f9e0ff */
[----:B-----5:R-:W-:Y:S01]  /*bf50*/  FMUL R163, R11, UR23 ;  /* 0x000000170ba37c20 */ /* 0x020fe20008400000 */
[----:B------:R-:W-:Y:S01]  /*bf60*/  ISETP.GT.AND P3, PT, R0, 0x78, P1 ;  /* 0x000000780000780c */ /* 0x000fe20000f64270 */
[----:B------:R-:W2:Y:S02]  /*bf70*/  LDL.LU R164, [R1+0xf0] ;  /* 0x0000f00001a47983 */ /* 0x000ea40000300800 */
[----:B------:R-:W-:Y:S02]  /*bf80*/  IMAD.X R161, R162, 0x1, R5, P4 ;  /* 0x00000001a2a17824 */ /* 0x000fe400020e0605 */
[----:B----4-:R-:W-:Y:S01]  /*bf90*/  FFMA R163, R160, UR22, R163 ;  /* 0x00000016a0a37c23 */ /* 0x010fe200080000a3 */
[----:B------:R-:W-:-:S04]  /*bfa0*/  LEA R160, P4, R157, UR20, 0x2 ;  /* 0x000000149da07c11 */ /* 0x000fc8000f8810ff */
[----:B------:R-:W-:Y:S01]  /*bfb0*/  LEA.HI.X R161, R157, UR21, R161, 0x2, P4 ;  /* 0x000000159da17c11 */ /* 0x000fe2000a0f14a1 */
[----:B------:R-:W-:Y:S04]  /*bfc0*/  @P5 STG.E desc[UR18][R16.64+0x20], R163 ;  /* 0x000020a310005986 */ /* 0x000fe8000c101912 */
[----:B------:R4:W3:Y:S01]  /*bfd0*/  @P3 LDG.E.LTC128B R11, desc[UR18][R160.64] ;  /* 0x00000012a00b3981 */ /* 0x0008e2000c1e1920 */
[----:B------:R-:W-:Y:S01]  /*bfe0*/  BSSY B1, `(.L_x_113) ;  /* 0x0000010000017945 */ /* 0x000fe20003800000 */
[----:B----4-:R-:W-:Y:S02]  /*bff0*/  IADD3 R160, P4, R156, UR26, RZ ;  /* 0x0000001a9ca07c10 */ /* 0x010fe4000ff9e0ff */
[----:B------:R-:W-:-:S05]  /*c000*/  MOV R156, UR28 ;  /* 0x0000001c009c7c02 */ /* 0x000fca0008000f00 */
[----:B------:R-:W-:-:S04]  /*c010*/  IMAD.WIDE.U32 R156, R156, 0x1c, R16 ;  /* 0x0000001c9c9c7825 */ /* 0x000fc800078e0010 */
[----:B------:R-:W-:Y:S02]  /*c020*/  VIADD R157, R157, UR13 ;  /* 0x0000000d9d9d7c36 */ /* 0x000fe40008000000 */
[----:B---3--:R-:W-:-:S04]  /*c030*/  FMUL R161, R11, UR23 ;  /* 0x000000170ba17c20 */ /* 0x008fc80008400000 */
[----:B--2---:R-:W-:-:S05]  /*c040*/  FFMA R161, R164, UR22, R161 ;  /* 0x00000016a4a17c23 */ /* 0x004fca00080000a1 */
        /* <DEDUP_REMOVED lines=9> */
.L_x_114:
[----:B------:R-:W-:Y:S05]  /*c0e0*/  BSYNC B1 ;  /* 0x0000000000017941 */ /* 0x000fea0003800000 */
.L_x_113:
        /* <DEDUP_REMOVED lines=21> */
.L_x_116:
[----:B------:R-:W-:Y:S05]  /*c240*/  BSYNC B1 ;  /* 0x0000000000017941 */ /* 0x000fea0003800000 */
.L_x_115:
        /* <DEDUP_REMOVED lines=21> */
.L_x_118:
[----:B------:R-:W-:Y:S05]  /*c3a0*/  BSYNC B1 ;  /* 0x0000000000017941 */ /* 0x000fea0003800000 */
.L_x_117:
        /* <DEDUP_REMOVED lines=28> */
.L_x_120:
[----:B------:R-:W-:Y:S05]  /*c570*/  BSYNC B1 ;  /* 0x0000000000017941 */ /* 0x000fea0003800000 */
.L_x_119:
        /* <DEDUP_REMOVED lines=21> */
.L_x_122:
[----:B------:R-:W-:Y:S05]  /*c6d0*/  BSYNC B1 ;  /* 0x0000000000017941 */ /* 0x000fea0003800000 */
.L_x_121:
        /* <DEDUP_REMOVED lines=21> */
.L_x_124:
[----:B------:R-:W-:Y:S05]  /*c830*/  BSYNC B1 ;  /* 0x0000000000017941 */ /* 0x000fea0003800000 */
.L_x_123:
        /* <DEDUP_REMOVED lines=28> */
.L_x_126:
[----:B------:R-:W-:Y:S05]  /*ca00*/  BSYNC B1 ;  /* 0x0000000000017941 */ /* 0x000fea0003800000 */
.L_x_125:
        /* <DEDUP_REMOVED lines=21> */
.L_x_128:
[----:B------:R-:W-:Y:S05]  /*cb60*/  BSYNC B1 ;  /* 0x0000000000017941 */ /* 0x000fea0003800000 */
.L_x_127:
        /* <DEDUP_REMOVED lines=21> */
.L_x_130:
[----:B------:R-:W-:Y:S05]  /*ccc0*/  BSYNC B1 ;  /* 0x0000000000017941 */ /* 0x000fea0003800000 */
.L_x_129:
        /* <DEDUP_REMOVED lines=28> */
.L_x_132:
[----:B------:R-:W-:Y:S05]  /*ce90*/  BSYNC B1 ;  /* 0x0000000000017941 */ /* 0x000fea0003800000 */
.L_x_131:
        /* <DEDUP_REMOVED lines=21> */
.L_x_134:
[----:B------:R-:W-:Y:S05]  /*cff0*/  BSYNC B1 ;  /* 0x0000000000017941 */ /* 0x000fea0003800000 */
.L_x_133:
        /* <DEDUP_REMOVED lines=21> */
.L_x_136:
[----:B------:R-:W-:Y:S05]  /*d150*/  BSYNC B1 ;  /* 0x0000000000017941 */ /* 0x000fea0003800000 */
.L_x_135:
        /* <DEDUP_REMOVED lines=28> */
.L_x_138:
[----:B------:R-:W-:Y:S05]  /*d320*/  BSYNC B1 ;  /* 0x0000000000017941 */ /* 0x000fea0003800000 */
.L_x_137:
        /* <DEDUP_REMOVED lines=21> */
.L_x_140:
[----:B------:R-:W-:Y:S05]  /*d480*/  BSYNC B1 ;  /* 0x0000000000017941 */ /* 0x000fea0003800000 */
.L_x_139:
        /* <DEDUP_REMOVED lines=21> */
.L_x_142:
[----:B------:R-:W-:Y:S05]  /*d5e0*/  BSYNC B1 ;  /* 0x0000000000017941 */ /* 0x000fea0003800000 */
.L_x_141:
        /* <DEDUP_REMOVED lines=28> */
.L_x_144:
[----:B------:R-:W-:Y:S05]  /*d7b0*/  BSYNC B1 ;  /* 0x0000000000017941 */ /* 0x000fea0003800000 */
.L_x_143:
        /* <DEDUP_REMOVED lines=21> */
.L_x_146:
[----:B------:R-:W-:Y:S05]  /*d910*/  BSYNC B1 ;  /* 0x0000000000017941 */ /* 0x000fea0003800000 */
.L_x_145:
        /* <DEDUP_REMOVED lines=21> */
.L_x_148:
[----:B------:R-:W-:Y:S05]  /*da70*/  BSYNC B1 ;  /* 0x0000000000017941 */ /* 0x000fea0003800000 */
.L_x_147:
        /* <DEDUP_REMOVED lines=28> */
.L_x_150:
[----:B------:R-:W-:Y:S05]  /*dc40*/  BSYNC B1 ;  /* 0x0000000000017941 */ /* 0x000fea0003800000 */
.L_x_149:
        /* <DEDUP_REMOVED lines=21> */
.L_x_152:
[----:B------:R-:W-:Y:S05]  /*dda0*/  BSYNC B1 ;  /* 0x0000000000017941 */ /* 0x000fea0003800000 */
.L_x_151:
        /* <DEDUP_REMOVED lines=21> */
.L_x_154:
[----:B------:R-:W-:Y:S05]  /*df00*/  BSYNC B1 ;  /* 0x0000000000017941 */ /* 0x000fea0003800000 */
.L_x_153:
        /* <DEDUP_REMOVED lines=28> */
.L_x_156:
[----:B------:R-:W-:Y:S05]  /*e0d0*/  BSYNC B1 ;  /* 0x0000000000017941 */ /* 0x000fea0003800000 */
.L_x_155:
        /* <DEDUP_REMOVED lines=21> */
.L_x_158:
[----:B------:R-:W-:Y:S05]  /*e230*/  BSYNC B1 ;  /* 0x0000000000017941 */ /* 0x000fea0003800000 */
.L_x_157:
        /* <DEDUP_REMOVED lines=21> */
.L_x_160:
[----:B------:R-:W-:Y:S05]  /*e390*/  BSYNC B1 ;  /* 0x0000000000017941 */ /* 0x000fea0003800000 */
.L_x_159:
        /* <DEDUP_REMOVED lines=28> */
.L_x_162:
[----:B------:R-:W-:Y:S05]  /*e560*/  BSYNC B1 ;  /* 0x0000000000017941 */ /* 0x000fea0003800000 */
.L_x_161:
        /* <DEDUP_REMOVED lines=21> */
.L_x_164:
[----:B------:R-:W-:Y:S05]  /*e6c0*/  BSYNC B1 ;  /* 0x0000000000017941 */ /* 0x000fea0003800000 */
.L_x_163:
        /* <DEDUP_REMOVED lines=21> */
.L_x_166:
[----:B------:R-:W-:Y:S05]  /*e820*/  BSYNC B1 ;  /* 0x0000000000017941 */ /* 0x000fea0003800000 */
.L_x_165:
        /* <DEDUP_REMOVED lines=28> */
.L_x_168:
[----:B------:R-:W-:Y:S05]  /*e9f0*/  BSYNC B1 ;  /* 0x0000000000017941 */ /* 0x000fea0003800000 */
.L_x_167:
        /* <DEDUP_REMOVED lines=21> */
.L_x_170:
[----:B------:R-:W-:Y:S05]  /*eb50*/  BSYNC B1 ;  /* 0x0000000000017941 */ /* 0x000fea0003800000 */
.L_x_169:
        /* <DEDUP_REMOVED lines=21> */
.L_x_172:
[----:B------:R-:W-:Y:S05]  /*ecb0*/  BSYNC B1 ;  /* 0x0000000000017941 */ /* 0x000fea0003800000 */
.L_x_171:
        /* <DEDUP_REMOVED lines=28> */
.L_x_174:
[----:B------:R-:W-:Y:S05]  /*ee80*/  BSYNC B1 ;  /* 0x0000000000017941 */ /* 0x000fea0003800000 */
.L_x_173:
        /* <DEDUP_REMOVED lines=21> */
.L_x_176:
[----:B------:R-:W-:Y:S05]  /*efe0*/  BSYNC B1 ;  /* 0x0000000000017941 */ /* 0x000fea0003800000 */
.L_x_175:
        /* <DEDUP_REMOVED lines=21> */
.L_x_178:
[----:B------:R-:W-:Y:S05]  /*f140*/  BSYNC B1 ;  /* 0x0000000000017941 */ /* 0x000fea0003800000 */
.L_x_177:
        /* <DEDUP_REMOVED lines=28> */
.L_x_180:
[----:B------:R-:W-:Y:S05]  /*f310*/  BSYNC B1 ;  /* 0x0000000000017941 */ /* 0x000fea0003800000 */
.L_x_179:
        /* <DEDUP_REMOVED lines=21> */
.L_x_182:
[----:B------:R-:W-:Y:S05]  /*f470*/  BSYNC B1 ;  /* 0x0000000000017941 */ /* 0x000fea0003800000 */
.L_x_181:
        /* <DEDUP_REMOVED lines=21> */
.L_x_184:
[----:B------:R-:W-:Y:S05]  /*f5d0*/  BSYNC B1 ;  /* 0x0000000000017941 */ /* 0x000fea0003800000 */
.L_x_183:
        /* <DEDUP_REMOVED lines=28> */
.L_x_186:
[----:B------:R-:W-:Y:S05]  /*f7a0*/  BSYNC B1 ;  /* 0x0000000000017941 */ /* 0x000fea0003800000 */
.L_x_185:
        /* <DEDUP_REMOVED lines=21> */
.L_x_188:
[----:B------:R-:W-:Y:S05]  /*f900*/  BSYNC B1 ;  /* 0x0000000000017941 */ /* 0x000fea0003800000 */
.L_x_187:
        /* <DEDUP_REMOVED lines=21> */
.L_x_190:
[----:B------:R-:W-:Y:S05]  /*fa60*/  BSYNC B1 ;  /* 0x0000000000017941 */ /* 0x000fea0003800000 */
.L_x_189:
        /* <DEDUP_REMOVED lines=28> */
.L_x_192:
[----:B------:R-:W-:Y:S05]  /*fc30*/  BSYNC B1 ;  /* 0x0000000000017941 */ /* 0x000fea0003800000 */
.L_x_191:
        /* <DEDUP_REMOVED lines=21> */
.L_x_194:
[----:B------:R-:W-:Y:S05]  /*fd90*/  BSYNC B1 ;  /* 0x0000000000017941 */ /* 0x000fea0003800000 */
.L_x_193:
        /* <DEDUP_REMOVED lines=21> */
.L_x_196:
[----:B------:R-:W-:Y:S05]  /*fef0*/  BSYNC B1 ;  /* 0x0000000000017941 */ /* 0x000fea0003800000 */
.L_x_195:
        /* <DEDUP_REMOVED lines=28> */
.L_x_198:
[----:B------:R-:W-:Y:S05]  /*100c0*/  BSYNC B1 ;  /* 0x0000000000017941 */ /* 0x000fea0003800000 */
.L_x_197:
        /* <DEDUP_REMOVED lines=21> */
.L_x_200:
[----:B------:R-:W-:Y:S05]  /*10220*/  BSYNC B1 ;  /* 0x0000000000017941 */ /* 0x000fea0003800000 */
.L_x_199:
        /* <DEDUP_REMOVED lines=21> */
.L_x_202:
[----:B------:R-:W-:Y:S05]  /*10380*/  BSYNC B1 ;  /* 0x0000000000017941 */ /* 0x000fea0003800000 */
.L_x_201:
        /* <DEDUP_REMOVED lines=10> */
[----:B------:R4:W-:Y:S04]  /*10430*/  @P5 STG.E desc[UR18][R16.64+0x20], R223 ;  /* 0x000020df10005986 */ /* 0x0009e8000c101912 */
[----:B------:R0:W3:Y:S01]  /*10440*/  @P3 LDG.E.LTC128B R11, desc[UR18][R220.64] ;  /* 0x00000012dc0b3981 */ /* 0x0000e2000c1e1920 */
[----:B------:R-:W-:Y:S01]  /*10450*/  IADD3 R216, P4, R216, UR26, RZ ;  /* 0x0000001ad8d87c10 */ /* 0x000fe2000ff9e0ff */
[----:B------:R-:W-:Y:S03]  /*10460*/  BSSY B1, `(.L_x_203) ;  /* 0x000000f000017945 */ /* 0x000fe60003800000 */
[----:B------:R-:W-:-:S02]  /*10470*/  IADD3.X R217, R217, UR27, RZ, P4, !PT ;  /* 0x0000001bd9d97c10 */ /* 0x000fc4000a7fe4ff */
[----:B----4-:R-:W-:Y:S01]  /*10480*/  IADD3 R223, P4, R216, R6, RZ ;  /* 0x00000006d8df7210 */ /* 0x010fe20007f9e0ff */
[----:B0-----:R-:W-:-:S04]  /*10490*/  IMAD.U32 R220, RZ, RZ, UR28 ;  /* 0x0000001cffdc7e24 */ /* 0x001fc8000f8e00ff */
[----:B------:R-:W-:-:S05]  /*104a0*/  IMAD.WIDE.U32 R220, R220, 0x1c, R16 ;  /* 0x0000001cdcdc7825 */ /* 0x000fca00078e0010 */
[----:B------:R-:W-:Y:S01]  /*104b0*/  IADD3 R221, R221, UR13, RZ ;  /* 0x0000000ddddd7c10 */ /* 0x000fe2000fffe0ff */
[----:B---3--:R-:W-:-:S04]  /*104c0*/  FMUL R222, R11, UR23 ;  /* 0x000000170bde7c20 */ /* 0x008fc80008400000 */
[----:B--2---:R-:W-:Y:S01]  /*104d0*/  FFMA R222, R224, UR22, R222 ;  /* 0x00000016e0de7c23 */ /* 0x004fe200080000de */
[----:B------:R-:W-:-:S04]  /*104e0*/  IMAD.X R224, R217, 0x1, R5, P4 ;  /* 0x00000001d9e07824 */ /* 0x000fc800020e0605 */
[----:B------:R0:W-:Y:S01]  /*104f0*/  @P3 STG.E desc[UR18][R220.64], R222 ;  /* 0x000000dedc003986 */ /* 0x0001e2000c101912 */
[----:B------:R-:W-:Y:S02]  /*10500*/  ISETP.GT.AND P3, PT, R0, 0xf1, P1 ;  /* 0x000000f10000780c */ /* 0x000fe40000f64270 */
[----:B0-----:R-:W-:-:S04]  /*10510*/  LEA R222, P4, R223, UR20, 0x2 ;  /* 0x00000014dfde7c11 */ /* 0x001fc8000f8810ff */
[----:B------:R-:W-:-:S07]  /*10520*/  LEA.HI.X R223, R223, UR21, R224, 0x2, P4 ;  /* 0x00000015dfdf7c11 */ /* 0x000fce000a0f14e0 */
[----:B------:R-:W-:Y:S05]  /*10530*/  @!P3 BRA `(.L_x_204) ;  /* 0x000000000004b947 */ /* 0x000fea0003800000 */
[----:B------:R0:W5:Y:S02]  /*10540*/  LDG.E.LTC128B R11, desc[UR18][R222.64] ;  /* 0x00000012de0b7981 */ /* 0x000164000c1e1920 */
.L_x_204:
[----:B------:R-:W-:Y:S05]  /*10550*/  BSYNC B1 ;  /* 0x0000000000017941 */ /* 0x000fea0003800000 */
.L_x_203:
        /* <DEDUP_REMOVED lines=21> */
.L_x_206:
[----:B------:R-:W-:Y:S05]  /*106b0*/  BSYNC B1 ;  /* 0x0000000000017941 */ /* 0x000fea0003800000 */
.L_x_205:
        /* <DEDUP_REMOVED lines=17> */
[----:B------:R-:W-:-:S05]  /*107d0*/  MOV R224, UR26 ;  /* 0x0000001a00e07c02 */ /* 0x000fca0008000f00 */
[----:B------:R-:W-:Y:S01]  /*107e0*/  IMAD.WIDE.U32 R216, R224, 0x7, R216 ;  /* 0x00000007e0d87825 */ /* 0x000fe200078e00d8 */
[----:B------:R-:W-:Y:S06]  /*107f0*/  @!P6 BRA `(.L_x_208) ;  /* 0x000000000004e947 */ /* 0x000fec0003800000 */
[----:B------:R2:W5:Y:S02]  /*10800*/  LDG.E.LTC128B R11, desc[UR18][R220.64+0x20] ;  /* 0x00002012dc0b7981 */ /* 0x000564000c1e1920 */
.L_x_208:
[----:B------:R-:W-:Y:S05]  /*10810*/  BSYNC B1 ;  /* 0x0000000000017941 */ /* 0x000fea0003800000 */
.L_x_207:
[----:B------:R-:W3:Y:S01]  /*10820*/  LDL.LU R224, [R1+0x1ec] ;  /* 0x0001ec0001e07983 */ /* 0x000ee20000300800 */
[----:B------:R-:W-:Y:S01]  /*10830*/  IADD3 R4, P4, R6, R216, RZ ;  /* 0x000000d806047210 */ /* 0x000fe20007f9e0ff */
[----:B-----5:R-:W-:Y:S01]  /*10840*/  FMUL R230, R11, UR23 ;  /* 0x000000170be67c20 */ /* 0x020fe20008400000 */
[----:B------:R-:W-:Y:S01]  /*10850*/  VIADD R7, R217, UR8 ;  /* 0x00000008d9077c36 */ /* 0x000fe20008000000 */
[----:B------:R-:W-:-:S03]  /*10860*/  ISETP.GT.AND P3, PT, R0, 0xf8, P1 ;  /* 0x000000f80000780c */ /* 0x000fc60000f64270 */
[----:B------:R-:W-:Y:S02]  /*10870*/  IMAD.X R217, R7, 0x1, R5, P4 ;  /* 0x0000000107d97824 */ /* 0x000fe400020e0605 */
[----:B---3--:R-:W-:Y:S01]  /*10880*/  FFMA R230, R224, UR22, R230 ;  /* 0x00000016e0e67c23 */ /* 0x008fe200080000e6 */
[----:B------:R-:W-:-:S04]  /*10890*/  LEA R224, P5, R4, UR20, 0x2 ;  /* 0x0000001404e07c11 */ /* 0x000fc8000f8a10ff */
[----:B------:R-:W-:Y:S01]  /*108a0*/  LEA.HI.X R225, R4, UR21, R217, 0x2, P5 ;  /* 0x0000001504e17c11 */ /* 0x000fe2000a8f14d9 */
[----:B------:R3:W-:Y:S01]  /*108b0*/  @P6 STG.E desc[UR18][R16.64+0x20], R230 ;  /* 0x000020e610006986 */ /* 0x0007e2000c101912 */
[----:B------:R-:W-:-:S06]  /*108c0*/  MOV R4, R11 ;  /* 0x0000000b00047202 */ /* 0x000fcc0000000f00 */
[----:B------:R-:W4:Y:S04]  /*108d0*/  @P3 LDG.E.LTC128B R4, desc[UR18][R224.64] ;  /* 0x00000012e0043981 */ /* 0x000f28000c1e1920 */
[----:B---3--:R-:W3:Y:S01]  /*108e0*/  LDL.LU R230, [R1+0x1f0] ;  /* 0x0001f00001e67983 */ /* 0x008ee20000300800 */
[----:B------:R-:W-:Y:S01]  /*108f0*/  IADD3 R217, P4, P5, R6, UR26, R216 ;  /* 0x0000001a06d97c10 */ /* 0x000fe2000fd9e0d8 */
[----:B------:R-:W-:Y:S01]  /*10900*/  IMAD.U32 R6, RZ, RZ, UR28 ;  /* 0x0000001cff067e24 */ /* 0x000fe2000f8e00ff */
[----:B------:R-:W-:Y:S02]  /*10910*/  ISETP.GT.AND P1, PT, R0, 0xf9, P1 ;  /* 0x000000f90000780c */ /* 0x000fe40000f24270 */
[----:B------:R-:W-:Y:S01]  /*10920*/  IADD3.X R5, R5, UR27, R7, P4, P5 ;  /* 0x0000001b05057c10 */ /* 0x000fe2000a7ea407 */
[----:B------:R-:W-:-:S04]  /*10930*/  IMAD.WIDE.U32 R6, R6, 0x1c, R16 ;  /* 0x0000001c06067825 */ /* 0x000fc800078e0010 */
[----:B------:R-:W-:Y:S01]  /*10940*/  VIADD R7, R7, UR13 ;  /* 0x0000000d07077c36 */ /* 0x000fe20008000000 */
[----:B------:R-:W-:Y:S01]  /*10950*/  BSSY B1, `(.L_x_209) ;  /* 0x0000008000017945 */ /* 0x000fe20003800000 */
[----:B----4-:R-:W-:-:S04]  /*10960*/  FMUL R11, R4, UR23 ;  /* 0x00000017040b7c20 */ /* 0x010fc80008400000 */
[----:B---3--:R-:W-:-:S05]  /*10970*/  FFMA R11, R230, UR22, R11 ;  /* 0x00000016e60b7c23 */ /* 0x008fca000800000b */
[----:B------:R3:W-:Y:S01]  /*10980*/  @P3 STG.E desc[UR18][R6.64], R11 ;  /* 0x0000000b06003986 */ /* 0x0007e2000c101912 */
[----:B------:R-:W-:-:S04]  /*10990*/  LEA R216, P3, R217, UR20, 0x2 ;  /* 0x00000014d9d87c11 */ /* 0x000fc8000f8610ff */
[----:B------:R-:W-:Y:S01]  /*109a0*/  LEA.HI.X R217, R217, UR21, R5, 0x2, P3 ;  /* 0x00000015d9d97c11 */ /* 0x000fe200098f1405 */
[----:B------:R-:W-:Y:S08]  /*109b0*/  @!P1 BRA `(.L_x_210) ;  /* 0x0000000000049947 */ /* 0x000ff00003800000 */
[----:B------:R4:W5:Y:S02]  /*109c0*/  LDG.E.LTC128B R4, desc[UR18][R216.64] ;  /* 0x00000012d8047981 */ /* 0x000964000c1e1920 */
.L_x_210:
[----:B------:R-:W-:Y:S05]  /*109d0*/  BSYNC B1 ;  /* 0x0000000000017941 */ /* 0x000fea0003800000 */
.L_x_209:
[----:B---3--:R-:W3:Y:S01]  /*109e0*/  LDL.LU R11, [R1+0x1f4] ;  /* 0x0001f400010b7983 */ /* 0x008ee20000300800 */
[----:B------:R-:W-:Y:S01]  /*109f0*/  UIMAD.WIDE.U32 UR16, UR26, 0x7, UR16 ;  /* 0x000000071a1078a5 */ /* 0x000fe2000f8e0010 */
[----:B------:R-:W-:Y:S01]  /*10a00*/  IADD3 R16, P4, R16, UR11, RZ ;  /* 0x0000000b10107c10 */ /* 0x000fe2000ff9e0ff */
[----:B------:R-:W-:Y:S02]  /*10a10*/  BSSY B1, `(.L_x_211) ;  /* 0x0000014000017945 */ /* 0x000fe40003800000 */
[----:B------:R-:W-:Y:S01]  /*10a20*/  UIADD3 UR25, UP0, UR16, UR26, URZ ;  /* 0x0000001a10197290 */ /* 0x000fe2000ff1e03f */
[----:B------:R-:W-:-:S03]  /*10a30*/  IADD3.X R17, R17, UR10, RZ, P4, !PT ;  /* 0x0000000a11117c10 */ /* 0x000fc6000a7fe4ff */
[----:B------:R-:W-:Y:S02]  /*10a40*/  UIADD3.X UR16, UR27, UR8, UR17, UP0, !UPT ;  /* 0x000000081b107290 */ /* 0x000fe400087fe411 */
[----:B----4-:R-:W-:-:S04]  /*10a50*/  MOV R216, UR25 ;  /* 0x0000001900d87c02 */ /* 0x010fc80008000f00 */
[----:B------:R-:W-:Y:S02]  /*10a60*/  IMAD.U32 R217, RZ, RZ, UR16 ;  /* 0x00000010ffd97e24 */ /* 0x000fe4000f8e00ff */
[----:B------:R-:W-:-:S03]  /*10a70*/  IMAD.WIDE.U32 R216, R8, UR26, R216 ;  /* 0x0000001a08d87c25 */ /* 0x000fc6000f8e00d8 */
[----:B------:R-:W-:-:S04]  /*10a80*/  IADD3 R224, P3, R2, R216, RZ ;  /* 0x000000d802e07210 */ /* 0x000fc80007f7e0ff */
[----:B------:R-:W-:-:S03]  /*10a90*/  IADD3.X R225, R3, R9, R217, P3, !PT ;  /* 0x0000000903e17210 */ /* 0x000fc60001ffe4d9 */
[----:B------:R-:W-:-:S04]  /*10aa0*/  IMAD.WIDE.U32 R224, R10, UR12, R224 ;  /* 0x0000000c0ae07c25 */ /* 0x000fc8000f8e00e0 */
[----:B------:R-:W-:Y:S01]  /*10ab0*/  VIADD R5, R225, UR9 ;  /* 0x00000009e1057c36 */ /* 0x000fe20008000000 */
[----:B------:R-:W-:-:S04]  /*10ac0*/  LEA R216, P3, R224, UR20, 0x2 ;  /* 0x00000014e0d87c11 */ /* 0x000fc8000f8610ff */
[----:B------:R-:W-:Y:S01]  /*10ad0*/  LEA.HI.X R217, R224, UR21, R5, 0x2, P3 ;  /* 0x00000015e0d97c11 */ /* 0x000fe200098f1405 */
[----:B-----5:R-:W-:Y:S01]  /*10ae0*/  FMUL R5, R4, UR23 ;  /* 0x0000001704057c20 */ /* 0x020fe20008400000 */
[----:B------:R-:W-:-:S03]  /*10af0*/  ISETP.GT.AND P3, PT, R0, 0xf8, P2 ;  /* 0x000000f80000780c */ /* 0x000fc60001764270 */
[----:B---3--:R-:W-:Y:S01]  /*10b00*/  FFMA R5, R11, UR22, R5 ;  /* 0x000000160b057c23 */ /* 0x008fe20008000005 */
[----:B------:R-:W-:-:S04]  /*10b10*/  MOV R11, R4 ;  /* 0x00000004000b7202 */ /* 0x000fc80000000f00 */
[----:B------:R3:W-:Y:S05]  /*10b20*/  @P1 STG.E desc[UR18][R16.64], R5 ;  /* 0x0000000510001986 */ /* 0x0007ea000c101912 */
[----:B------:R-:W-:Y:S05]  /*10b30*/  @!P3 BRA `(.L_x_212) ;  /* 0x000000000004b947 */ /* 0x000fea0003800000 */
[----:B------:R4:W5:Y:S02]  /*10b40*/  LDG.E.LTC128B R11, desc[UR18][R216.64+0x20] ;  /* 0x00002012d80b7981 */ /* 0x000964000c1e1920 */
.L_x_212:
[----:B------:R-:W-:Y:S05]  /*10b50*/  BSYNC B1 ;  /* 0x0000000000017941 */ /* 0x000fea0003800000 */
.L_x_211:
[----:B------:R-:W2:Y:S01]  /*10b60*/  LDL.LU R224, [R1+0x1f8] ;  /* 0x0001f80001e07983 */ /* 0x000ea20000300800 */
[----:B------:R-:W-:Y:S01]  /*10b70*/  UIMAD.WIDE.U32 UR14, UR26, 0x7, UR14 ;  /* 0x000000071a0e78a5 */ /* 0x000fe2000f8e000e */
[----:B------:R-:W-:Y:S01]  /*10b80*/  ISETP.GT.AND P2, PT, R0, 0xf9, P2 ;  /* 0x000000f90000780c */ /* 0x000fe20001744270 */
[----:B------:R-:W-:Y:S02]  /*10b90*/  BSSY B1, `(.L_x_213) ;  /* 0x0000012000017945 */ /* 0x000fe40003800000 */
[----:B------:R-:W-:-:S04]  /*10ba0*/  UIADD3 UR14, UP0, UR14, UR26, URZ ;  /* 0x0000001a0e0e7290 */ /* 0x000fc8000ff1e03f */
[----:B------:R-:W-:Y:S02]  /*10bb0*/  UIADD3.X UR8, UR27, UR8, UR15, UP0, !UPT ;  /* 0x000000081b087290 */ /* 0x000fe400087fe40f */
[----:B------:R-:W-:-:S04]  /*10bc0*/  IMAD.U32 R4, RZ, RZ, UR14 ;  /* 0x0000000eff047e24 */ /* 0x000fc8000f8e00ff */
[----:B---3--:R-:W-:Y:S02]  /*10bd0*/  IMAD.U32 R5, RZ, RZ, UR8 ;  /* 0x00000008ff057e24 */ /* 0x008fe4000f8e00ff */
[----:B------:R-:W-:-:S03]  /*10be0*/  IMAD.WIDE.U32 R4, R8, UR26, R4 ;  /* 0x0000001a08047c25 */ /* 0x000fc6000f8e0004 */
[----:B------:R-:W-:-:S04]  /*10bf0*/  IADD3 R2, P1, R2, R4, RZ ;  /* 0x0000000402027210 */ /* 0x000fc80007f3e0ff */
[----:B------:R-:W-:-:S03]  /*10c00*/  IADD3.X R3, R3, R9, R5, P1, !PT ;  /* 0x0000000903037210 */ /* 0x000fc60000ffe405 */
[----:B------:R-:W-:-:S05]  /*10c10*/  IMAD.WIDE.U32 R4, R10, UR12, R2 ;  /* 0x0000000c0a047c25 */ /* 0x000fca000f8e0002 */
[----:B------:R-:W-:Y:S02]  /*10c20*/  IADD3 R3, R5, UR9, RZ ;  /* 0x0000000905037c10 */ /* 0x000fe4000fffe0ff */
[----:B------:R-:W-:-:S04]  /*10c30*/  LEA R2, P1, R4, UR20, 0x2 ;  /* 0x0000001404027c11 */ /* 0x000fc8000f8210ff */
[----:B------:R-:W-:Y:S01]  /*10c40*/  LEA.HI.X R3, R4, UR21, R3, 0x2, P1 ;  /* 0x0000001504037c11 */ /* 0x000fe200088f1403 */
[----:B-----5:R-:W-:Y:S01]  /*10c50*/  FMUL R4, R11, UR23 ;  /* 0x000000170b047c20 */ /* 0x020fe20008400000 */
[----:B------:R-:W-:-:S03]  /*10c60*/  ISETP.GT.AND P1, PT, R231, 0x80, PT ;  /* 0x00000080e700780c */ /* 0x000fc60003f24270 */
[----:B--2---:R-:W-:-:S05]  /*10c70*/  FFMA R4, R224, UR22, R4 ;  /* 0x00000016e0047c23 */ /* 0x004fca0008000004 */
[----:B------:R2:W-:Y:S01]  /*10c80*/  @P3 STG.E desc[UR18][R6.64+0x20], R4 ;  /* 0x0000200406003986 */ /* 0x0005e2000c101912 */
[----:B------:R-:W-:Y:S05]  /*10c90*/  @!P2 BRA `(.L_x_214) ;  /* 0x000000000004a947 */ /* 0x000fea0003800000 */
[----:B------:R3:W5:Y:S02]  /*10ca0*/  LDG.E.LTC128B R11, desc[UR18][R2.64+0x20] ;  /* 0x00002012020b7981 */ /* 0x000764000c1e1920 */
.L_x_214:
[----:B------:R-:W-:Y:S05]  /*10cb0*/  BSYNC B1 ;  /* 0x0000000000017941 */ /* 0x000fea0003800000 */
.L_x_213:
[----:B------:R-:W4:Y:S01]  /*10cc0*/  LDL.LU R5, [R1+0x1fc] ;  /* 0x0001fc0001057983 */ /* 0x000f220000300800 */
[----:B--2--5:R-:W-:Y:S01]  /*10cd0*/  FMUL R4, R11, UR23 ;  /* 0x000000170b047c20 */ /* 0x024fe20008400000 */
[----:B------:R-:W-:Y:S01]  /*10ce0*/  ISETP.GT.AND P3, PT, R0, RZ, P1 ;  /* 0x000000ff0000720c */ /* 0x000fe20000f64270 */
[----:B------:R-:W-:Y:S02]  /*10cf0*/  BSSY B1, `(.L_x_215) ;  /* 0x0000006000017945 */ /* 0x000fe40003800000 */
[----:B----4-:R-:W-:-:S05]  /*10d00*/  FFMA R4, R5, UR22, R4 ;  /* 0x0000001605047c23 */ /* 0x010fca0008000004 */
[----:B------:R2:W-:Y:S05]  /*10d10*/  @P2 STG.E desc[UR18][R16.64+0x20], R4 ;  /* 0x0000200410002986 */ /* 0x0005ea000c101912 */
[----:B------:R-:W-:Y:S05]  /*10d20*/  @!P3 BRA `(.L_x_216) ;  /* 0x000000000008b947 */ /* 0x000fea0003800000 */
[----:B------:R-:W4:Y:S04]  /*10d30*/  LDL.64 R6, [R1+0x258] ;  /* 0x0002580001067983 */ /* 0x000f280000100a00 */
[----:B----4-:R4:W5:Y:S02]  /*10d40*/  LDG.E.LTC128B R11, desc[UR18][R6.64+0x200] ;  /* 0x00020012060b7981 */ /* 0x010964000c1e1920 */
.L_x_216:
[----:B------:R-:W-:Y:S05]  /*10d50*/  BSYNC B1 ;  /* 0x0000000000017941 */ /* 0x000fea0003800000 */
.L_x_215:
[----:B--2--5:R-:W-:Y:S01]  /*10d60*/  FMUL R4, R11, UR23 ;  /* 0x000000170b047c20 */ /* 0x024fe20008400000 */
[----:B------:R-:W-:Y:S01]  /*10d70*/  ISETP.GT.AND P4, PT, R0, 0x1, P1 ;  /* 0x000000010000780c */ /* 0x000fe20000f84270 */
[----:B------:R-:W-:Y:S01]  /*10d80*/  BSSY B1, `(.L_x_217) ;  /* 0x0000007000017945 */ /* 0x000fe20003800000 */
[----:B------:R-:W-:Y:S01]  /*10d90*/  ISETP.GT.AND P2, PT, R231, 0x88, PT ;  /* 0x00000088e700780c */ /* 0x000fe20003f44270 */
[----:B------:R-:W-:-:S05]  /*10da0*/  FFMA R4, R24, UR22, R4 ;  /* 0x0000001618047c23 */ /* 0x000fca0008000004 */
[----:B------:R2:W-:Y:S05]  /*10db0*/  @P3 STG.E desc[UR18][R14.64+0x200], R4 ;  /* 0x000200040e003986 */ /* 0x0005ea000c101912 */
[----:B------:R-:W-:Y:S05]  /*10dc0*/  @!P4 BRA `(.L_x_218) ;  /* 0x000000000008c947 */ /* 0x000fea0003800000 */
[----:B----4-:R-:W4:Y:S04]  /*10dd0*/  LDL.64 R6, [R1+0x250] ;  /* 0x0002500001067983 */ /* 0x010f280000100a00 */
[----:B----4-:R4:W5:Y:S02]  /*10de0*/  LDG.E.LTC128B R11, desc[UR18][R6.64+0x200] ;  /* 0x00020012060b7981 */ /* 0x010964000c1e1920 */
.L_x_218:
[----:B------:R-:W-:Y:S05]  /*10df0*/  BSYNC B1 ;  /* 0x0000000000017941 */ /* 0x000fea0003800000 */
.L_x_217:
[----:B--2--5:R-:W-:Y:S01]  /*10e00*/  FMUL R4, R11, UR23 ;  /* 0x000000170b047c20 */ /* 0x024fe20008400000 */
[----:B------:R-:W-:Y:S01]  /*10e10*/  @P4 IMAD.MOV.U32 R5, RZ, RZ, R13 ;  /* 0x000000ffff054224 */ /* 0x000fe200078e000d */
[----:B------:R-:W-:Y:S01]  /*10e20*/  ISETP.GT.AND P5, PT, R0, RZ, P2 ;  /* 0x000000ff0000720c */ /* 0x000fe200017a4270 */
[----:B------:R-:W-:Y:S01]  /*10e30*/  BSSY B1, `(.L_x_219) ;  /* 0x0000007000017945 */ /* 0x000fe20003800000 */
[----:B------:R-:W-:Y:S01]  /*10e40*/  FFMA R25, R25, UR22, R4 ;  /* 0x0000001619197c23 */ /* 0x000fe20008000004 */
[----:B------:R-:W-:-:S05]  /*10e50*/  @P4 IMAD.MOV.U32 R4, RZ, RZ, R12 ;  /* 0x000000ffff044224 */ /* 0x000fca00078e000c */
[----:B------:R2:W-:Y:S05]  /*10e60*/  @P4 STG.E desc[UR18][R4.64+0x200], R25 ;  /* 0x0002001904004986 */ /* 0x0005ea000c101912 */
[----:B------:R-:W-:Y:S05]  /*10e70*/  @!P5 BRA `(.L_x_220) ;  /* 0x000000000008d947 */ /* 0x000fea0003800000 */
[----:B----4-:R-:W4:Y:S04]  /*10e80*/  LDL.LU.64 R6, [R1+0x258] ;  /* 0x0002580001067983 */ /* 0x010f280000300a00 */
[----:B----4-:R4:W5:Y:S02]  /*10e90*/  LDG.E.LTC128B R11, desc[UR18][R6.64+0x220] ;  /* 0x00022012060b7981 */ /* 0x010964000c1e1920 */
.L_x_220:
[----:B------:R-:W-:Y:S05]  /*10ea0*/  BSYNC B1 ;  /* 0x0000000000017941 */ /* 0x000fea0003800000 */
.L_x_219:
[----:B--2--5:R-:W-:Y:S01]  /*10eb0*/  FMUL R4, R11, UR23 ;  /* 0x000000170b047c20 */ /* 0x024fe20008400000 */
[C---:B------:R-:W-:Y:S01]  /*10ec0*/  ISETP.GT.AND P4, PT, R0.reuse, 0x1, P2 ;  /* 0x000000010000780c */ /* 0x040fe20001784270 */
[----:B------:R-:W-:Y:S01]  /*10ed0*/  BSSY B1, `(.L_x_221) ;  /* 0x0000008000017945 */ /* 0x000fe20003800000 */
[----:B------:R-:W-:Y:S01]  /*10ee0*/  ISETP.GT.AND P3, PT, R0, 0x8, P1 ;  /* 0x000000080000780c */ /* 0x000fe20000f64270 */
[----:B------:R-:W-:Y:S01]  /*10ef0*/  FFMA R4, R26, UR22, R4 ;  /* 0x000000161a047c23 */ /* 0x000fe20008000004 */
[----:B------:R-:W-:-:S04]  /*10f00*/  MOV R8, R11 ;  /* 0x0000000b00087202 */ /* 0x000fc80000000f00 */
[----:B------:R2:W-:Y:S05]  /*10f10*/  @P5 STG.E desc[UR18][R14.64+0x220], R4 ;  /* 0x000220040e005986 */ /* 0x0005ea000c101912 */
[----:B------:R-:W-:Y:S05]  /*10f20*/  @!P4 BRA `(.L_x_222) ;  /* 0x000000000008c947 */ /* 0x000fea0003800000 */
[----:B----4-:R-:W4:Y:S04]  /*10f30*/  LDL.LU.64 R6, [R1+0x250] ;  /* 0x0002500001067983 */ /* 0x010f280000300a00 */
[----:B----4-:R4:W5:Y:S02]  /*10f40*/  LDG.E.LTC128B R8, desc[UR18][R6.64+0x220] ;  /* 0x0002201206087981 */ /* 0x010964000c1e1920 */
.L_x_222:
[----:B------:R-:W-:Y:S05]  /*10f50*/  BSYNC B1 ;  /* 0x0000000000017941 */ /* 0x000fea0003800000 */
.L_x_221:
[----:B------:R-:W3:Y:S01]  /*10f60*/  LDL.64 R10, [R1+0x248] ;  /* 0x00024800010a7983 */ /* 0x000ee20000100a00 */
[----:B--2--5:R-:W-:Y:S01]  /*10f70*/  FMUL R4, R8, UR23 ;  /* 0x0000001708047c20 */ /* 0x024fe20008400000 */
[----:B----4-:R-:W-:Y:S02]  /*10f80*/  IMAD.MOV.U32 R6, RZ, RZ, R12 ;  /* 0x000000ffff067224 */ /* 0x010fe400078e000c */
[----:B------:R-:W-:Y:S02]  /*10f90*/  IMAD.MOV.U32 R7, RZ, RZ, R13 ;  /* 0x000000ffff077224 */ /* 0x000fe400078e000d */
[----:B------:R-:W-:-:S05]  /*10fa0*/  FFMA R27, R27, UR22, R4 ;  /* 0x000000161b1b7c23 */ /* 0x000fca0008000004 */
[----:B------:R2:W-:Y:S04]  /*10fb0*/  @P4 STG.E desc[UR18][R6.64+0x220], R27 ;  /* 0x0002201b06004986 */ /* 0x0005e8000c101912 */
[----:B---3--:R-:W3:Y:S01]  /*10fc0*/  @P3 LDG.E.LTC128B R8, desc[UR18][R10.64+0x200] ;  /* 0x000200120a083981 */ /* 0x008ee2000c1e1920 */
[----:B------:R-:W-:Y:S01]  /*10fd0*/  MOV R4, UR28 ;  /* 0x0000001c00047c02 */ /* 0x000fe20008000f00 */
[----:B------:R-:W-:Y:S01]  /*10fe0*/  BSSY B1, `(.L_x_223) ;  /* 0x000000b000017945 */ /* 0x000fe20003800000 */
[----:B------:R-:W-:-:S03]  /*10ff0*/  ISETP.GT.AND P5, PT, R0, 0x9, P1 ;  /* 0x000000090000780c */ /* 0x000fc60000fa4270 */
[----:B--2---:R-:W-:Y:S01]  /*11000*/  IMAD.WIDE.U32 R6, R4, 0x1c, R6 ;  /* 0x0000001c04067825 */ /* 0x004fe200078e0006 */
[----:B------:R-:W-:-:S03]  /*11010*/  IADD3 R4, P4, R12, UR11, RZ ;  /* 0x0000000b0c047c10 */ /* 0x000fc6000ff9e0ff */
[----:B------:R-:W-:Y:S02]  /*11020*/  VIADD R7, R7, UR13 ;  /* 0x0000000d07077c36 */ /* 0x000fe40008000000 */
[----:B---3--:R-:W-:-:S04]  /*11030*/  FMUL R5, R8, UR23 ;  /* 0x0000001708057c20 */ /* 0x008fc80008400000 */
[----:B------:R-:W-:-:S05]  /*11040*/  FFMA R28, R28, UR22, R5 ;  /* 0x000000161c1c7c23 */ /* 0x000fca0008000005 */
[----:B------:R2:W-:Y:S01]  /*11050*/  @P3 STG.E desc[UR18][R6.64+0x200], R28 ;  /* 0x0002001c06003986 */ /* 0x0005e2000c101912 */
[----:B------:R-:W-:Y:S05]  /*11060*/  @!P5 BRA `(.L_x_224) ;  /* 0x000000000008d947 */ /* 0x000fea0003800000 */
[----:B------:R-:W3:Y:S04]  /*11070*/  LDL.64 R14, [R1+0x240] ;  /* 0x00024000010e7983 */ /* 0x000ee80000100a00 */
[----:B---3--:R3:W5:Y:S02]  /*11080*/  LDG.E.LTC128B R8, desc[UR18][R14.64+0x200] ;  /* 0x000200120e087981 */ /* 0x008764000c1e1920 */
.L_x_224:
[----:B------:R-:W-:Y:S05]  /*11090*/  BSYNC B1 ;  /* 0x0000000000017941 */ /* 0x000fea0003800000 */
.L_x_223:
[----:B-----5:R-:W-:Y:S01]  /*110a0*/  FMUL R9, R8, UR23 ;  /* 0x0000001708097c20 */ /* 0x020fe20008400000 */
[----:B------:R-:W-:Y:S01]  /*110b0*/  IADD3.X R5, R13, UR10, RZ, P4, !PT ;  /* 0x0000000a0d057c10 */ /* 0x000fe2000a7fe4ff */
[----:B------:R-:W-:Y:S01]  /*110c0*/  BSSY B1, `(.L_x_225) ;  /* 0x0000006000017945 */ /* 0x000fe20003800000 */
[----:B------:R-:W-:Y:S01]  /*110d0*/  ISETP.GT.AND P3, PT, R0, 0x8, P2 ;  /* 0x000000080000780c */ /* 0x000fe20001764270 */
[----:B------:R-:W-:-:S05]  /*110e0*/  FFMA R9, R29, UR22, R9 ;  /* 0x000000161d097c23 */ /* 0x000fca0008000009 */
[----:B------:R4:W-:Y:S07]  /*110f0*/  @P5 STG.E desc[UR18][R4.64+0x200], R9 ;  /* 0x0002000904005986 */ /* 0x0009ee000c101912 */
[----:B------:R-:W-:Y:S05]  /*11100*/  @!P3 BRA `(.L_x_226) ;  /* 0x000000000004b947 */ /* 0x000fea0003800000 */
[----:B------:R0:W5:Y:S02]  /*11110*/  LDG.E.LTC128B R8, desc[UR18][R10.64+0x220] ;  /* 0x000220120a087981 */ /* 0x000164000c1e1920 */
.L_x_226:
[----:B------:R-:W-:Y:S05]  /*11120*/  BSYNC B1 ;  /* 0x0000000000017941 */ /* 0x000fea0003800000 */
.L_x_225:
[----:B----45:R-:W-:Y:S01]  /*11130*/  FMUL R9, R8, UR23 ;  /* 0x0000001708097c20 */ /* 0x030fe20008400000 */
[C---:B------:R-:W-:Y:S01]  /*11140*/  ISETP.GT.AND P5, PT, R0.reuse, 0x9, P2 ;  /* 0x000000090000780c */ /* 0x040fe200017a4270 */
[----:B------:R-:W-:Y:S01]  /*11150*/  BSSY B1, `(.L_x_227) ;  /* 0x0000007000017945 */ /* 0x000fe20003800000 */
[----:B------:R-:W-:Y:S01]  /*11160*/  ISETP.GT.AND P4, PT, R0, 0x10, P1 ;  /* 0x000000100000780c */ /* 0x000fe20000f84270 */
[----:B------:R-:W-:-:S05]  /*11170*/  FFMA R9, R30, UR22, R9 ;  /* 0x000000161e097c23 */ /* 0x000fca0008000009 */
[----:B------:R4:W-:Y:S05]  /*11180*/  @P3 STG.E desc[UR18][R6.64+0x220], R9 ;  /* 0x0002200906003986 */ /* 0x0009ea000c101912 */
[----:B------:R-:W-:Y:S05]  /*11190*/  @!P5 BRA `(.L_x_228) ;  /* 0x000000000008d947 */ /* 0x000fea0003800000 */
[----:B0-----:R-:W2:Y:S04]  /*111a0*/  LDL.LU.64 R10, [R1+0x240] ;  /* 0x00024000010a7983 */ /* 0x001ea80000300a00 */
[----:B--2---:R0:W5:Y:S02]  /*111b0*/  LDG.E.LTC128B R8, desc[UR18][R10.64+0x220] ;  /* 0x000220120a087981 */ /* 0x004164000c1e1920 */
.L_x_228:
[----:B------:R-:W-:Y:S05]  /*111c0*/  BSYNC B1 ;  /* 0x0000000000017941 */ /* 0x000fea0003800000 */
.L_x_227:
[----:B------:R-:W3:Y:S01]  /*111d0*/  LDL.64 R12, [R1+0x238] ;  /* 0x00023800010c7983 */ /* 0x000ee20000100a00 */
[----:B--2-45:R-:W-:Y:S01]  /*111e0*/  FMUL R6, R8, UR23 ;  /* 0x0000001708067c20 */ /* 0x034fe20008400000 */
[----:B0-----:R-:W-:Y:S01]  /*111f0*/  IMAD.MOV.U32 R10, RZ, RZ, R8 ;  /* 0x000000ffff0a7224 */ /* 0x001fe200078e0008 */
[----:B------:R-:W-:Y:S01]  /*11200*/  MOV R8, R4 ;  /* 0x0000000400087202 */ /* 0x000fe20000000f00 */
[----:B------:R-:W-:Y:S02]  /*11210*/  IMAD.MOV.U32 R9, RZ, RZ, R5 ;  /* 0x000000ffff097224 */ /* 0x000fe400078e0005 */
[----:B------:R-:W-:-:S05]  /*11220*/  FFMA R31, R31, UR22, R6 ;  /* 0x000000161f1f7c23 */ /* 0x000fca0008000006 */
[----:B------:R0:W-:Y:S04]  /*11230*/  @P5 STG.E desc[UR18][R8.64+0x220], R31 ;  /* 0x0002201f08005986 */ /* 0x0001e8000c101912 */
[----:B---3--:R-:W2:Y:S01]  /*11240*/  @P4 LDG.E.LTC128B R10, desc[UR18][R12.64+0x200] ;  /* 0x000200120c0a4981 */ /* 0x008ea2000c1e1920 */
[----:B------:R-:W-:Y:S01]  /*11250*/  IMAD.U32 R6, RZ, RZ, UR28 ;  /* 0x0000001cff067e24 */ /* 0x000fe2000f8e00ff */
[----:B------:R-:W-:Y:S01]  /*11260*/  ISETP.GT.AND P6, PT, R0, 0x11, P1 ;  /* 0x000000110000780c */ /* 0x000fe20000fc4270 */
[----:B------:R-:W-:Y:S02]  /*11270*/  BSSY B1, `(.L_x_229) ;  /* 0x000000a000017945 */ /* 0x000fe40003800000 */
[----:B0-----:R-:W-:Y:S01]  /*11280*/  IMAD.WIDE.U32 R8, R6, 0x1c, R8 ;  /* 0x0000001c06087825 */ /* 0x001fe200078e0008 */
[----:B------:R-:W-:-:S04]  /*11290*/  IADD3 R6, P5, R4, UR11, RZ ;  /* 0x0000000b04067c10 */ /* 0x000fc8000ffbe0ff */
[----:B------:R-:W-:Y:S01]  /*112a0*/  IADD3 R9, R9, UR13, RZ ;  /* 0x0000000d09097c10 */ /* 0x000fe2000fffe0ff */
[----:B--2---:R-:W-:-:S04]  /*112b0*/  FMUL R7, R10, UR23 ;  /* 0x000000170a077c20 */ /* 0x004fc80008400000 */
[----:B------:R-:W-:-:S05]  /*112c0*/  FFMA R32, R32, UR22, R7 ;  /* 0x0000001620207c23 */ /* 0x000fca0008000007 */
[----:B------:R0:W-:Y:S01]  /*112d0*/  @P4 STG.E desc[UR18][R8.64+0x200], R32 ;  /* 0x0002002008004986 */ /* 0x0001e2000c101912 */
[----:B------:R-:W-:Y:S05]  /*112e0*/  @!P6 BRA `(.L_x_230) ;  /* 0x000000000008e947 */ /* 0x000fea0003800000 */
[----:B------:R-:W2:Y:S04]  /*112f0*/  LDL.64 R14, [R1+0x230] ;  /* 0x00023000010e7983 */ /* 0x000ea80000100a00 */
[----:B--2---:R2:W5:Y:S02]  /*11300*/  LDG.E.LTC128B R10, desc[UR18][R14.64+0x200] ;  /* 0x000200120e0a7981 */ /* 0x004564000c1e1920 */
.L_x_230:
[----:B------:R-:W-:Y:S05]  /*11310*/  BSYNC B1 ;  /* 0x0000000000017941 */ /* 0x000fea0003800000 */
.L_x_229:
        /* <DEDUP_REMOVED lines=8> */
.L_x_232:
[----:B------:R-:W-:Y:S05]  /*113a0*/  BSYNC B1 ;  /* 0x0000000000017941 */ /* 0x000fea0003800000 */
.L_x_231:
[----:B---3-5:R-:W-:Y:S01]  /*113b0*/  FMUL R4, R10, UR23 ;  /* 0x000000170a047c20 */ /* 0x028fe20008400000 */
[C---:B------:R-:W-:Y:S01]  /*113c0*/  ISETP.GT.AND P5, PT, R0.reuse, 0x11, P2 ;  /* 0x000000110000780c */ /* 0x040fe200017a4270 */
[----:B------:R-:W-:Y:S01]  /*113d0*/  BSSY B1, `(.L_x_233) ;  /* 0x0000007000017945 */ /* 0x000fe20003800000 */
[----:B------:R-:W-:Y:S01]  /*113e0*/  ISETP.GT.AND P4, PT, R0, 0x18, P1 ;  /* 0x000000180000780c */ /* 0x000fe20000f84270 */
[----:B------:R-:W-:-:S05]  /*113f0*/  FFMA R4, R34, UR22, R4 ;  /* 0x0000001622047c23 */ /* 0x000fca0008000004 */
[----:B------:R3:W-:Y:S05]  /*11400*/  @P3 STG.E desc[UR18][R8.64+0x220], R4 ;  /* 0x0002200408003986 */ /* 0x0007ea000c101912 */
[----:B------:R-:W-:Y:S05]  /*11410*/  @!P5 BRA `(.L_x_234) ;  /* 0x000000000008d947 */ /* 0x000fea0003800000 */
[----:B----4-:R-:W4:Y:S04]  /*11420*/  LDL.LU.64 R12, [R1+0x230] ;  /* 0x00023000010c7983 */ /* 0x010f280000300a00 */
[----:B----4-:R4:W5:Y:S02]  /*11430*/  LDG.E.LTC128B R10, desc[UR18][R12.64+0x220] ;  /* 0x000220120c0a7981 */ /* 0x010964000c1e1920 */
.L_x_234:
[----:B------:R-:W-:Y:S05]  /*11440*/  BSYNC B1 ;  /* 0x0000000000017941 */ /* 0x000fea0003800000 */
.L_x_233:
[----:B----4-:R-:W4:Y:S01]  /*11450*/  LDL.64 R12, [R1+0x228] ;  /* 0x00022800010c7983 */ /* 0x010f220000100a00 */
[----:B---3-5:R-:W-:Y:S01]  /*11460*/  FMUL R4, R10, UR23 ;  /* 0x000000170a047c20 */ /* 0x028fe20008400000 */
[----:B0-----:R-:W-:Y:S02]  /*11470*/  IMAD.MOV.U32 R8, RZ, RZ, R6 ;  /* 0x000000ffff087224 */ /* 0x001fe400078e0006 */
[----:B------:R-:W-:Y:S02]  /*11480*/  IMAD.MOV.U32 R9, RZ, RZ, R7 ;  /* 0x000000ffff097224 */ /* 0x000fe400078e0007 */
[----:B------:R-:W-:-:S05]  /*11490*/  FFMA R35, R35, UR22, R4 ;  /* 0x0000001623237c23 */ /* 0x000fca0008000004 */
[----:B------:R0:W-:Y:S04]  /*114a0*/  @P5 STG.E desc[UR18][R8.64+0x220], R35 ;  /* 0x0002202308005986 */ /* 0x0001e8000c101912 */
[----:B----4-:R-:W3:Y:S01]  /*114b0*/  @P4 LDG.E.LTC128B R10, desc[UR18][R12.64+0x200] ;  /* 0x000200120c0a4981 */ /* 0x010ee2000c1e1920 */
[----:B------:R-:W-:Y:S01]  /*114c0*/  MOV R4, UR28 ;  /* 0x0000001c00047c02 */ /* 0x000fe20008000f00 */
[----:B------:R-:W-:Y:S01]  /*114d0*/  BSSY B1, `(.L_x_235) ;  /* 0x000000b000017945 */ /* 0x000fe20003800000 */
[----:B------:R-:W-:-:S03]  /*114e0*/  ISETP.GT.AND P6, PT, R0, 0x19, P1 ;  /* 0x000000190000780c */ /* 0x000fc60000fc4270 */
[----:B0-----:R-:W-:Y:S01]  /*114f0*/  IMAD.WIDE.U32 R8, R4, 0x1c, R8 ;  /* 0x0000001c04087825 */ /* 0x001fe200078e0008 */
[----:B------:R-:W-:-:S03]  /*11500*/  IADD3 R4, P5, R6, UR11, RZ ;  /* 0x0000000b06047c10 */ /* 0x000fc6000ffbe0ff */
[----:B------:R-:W-:Y:S02]  /*11510*/  VIADD R9, R9, UR13 ;  /* 0x0000000d09097c36 */ /* 0x000fe40008000000 */
[----:B---3--:R-:W-:-:S04]  /*11520*/  FMUL R5, R10, UR23 ;  /* 0x000000170a057c20 */ /* 0x008fc80008400000 */
[----:B------:R-:W-:-:S05]  /*11530*/  FFMA R36, R36, UR22, R5 ;  /* 0x0000001624247c23 */ /* 0x000fca0008000005 */
[----:B------:R0:W-:Y:S01]  /*11540*/  @P4 STG.E desc[UR18][R8.64+0x200], R36 ;  /* 0x0002002408004986 */ /* 0x0001e2000c101912 */
[----:B------:R-:W-:Y:S05]  /*11550*/  @!P6 BRA `(.L_x_236) ;  /* 0x000000000008e947 */ /* 0x000fea0003800000 */
[----:B--2---:R-:W2:Y:S04]  /*11560*/  LDL.64 R14, [R1+0x220] ;  /* 0x00022000010e7983 */ /* 0x004ea80000100a00 */
[----:B--2---:R3:W5:Y:S02]  /*11570*/  LDG.E.LTC128B R10, desc[UR18][R14.64+0x200] ;  /* 0x000200120e0a7981 */ /* 0x004764000c1e1920 */
.L_x_236:
[----:B------:R-:W-:Y:S05]  /*11580*/  BSYNC B1 ;  /* 0x0000000000017941 */ /* 0x000fea0003800000 */
.L_x_235:
        /* <DEDUP_REMOVED lines=8> */
.L_x_238:
[----:B------:R-:W-:Y:S05]  /*11610*/  BSYNC B1 ;  /* 0x0000000000017941 */ /* 0x000fea0003800000 */
.L_x_237:
        /* <DEDUP_REMOVED lines=9> */
.L_x_240:
[----:B------:R-:W-:Y:S05]  /*116b0*/  BSYNC B1 ;  /* 0x0000000000017941 */ /* 0x000fea0003800000 */
.L_x_239:
[----:B0-----:R-:W2:Y:S01]  /*116c0*/  LDL.64 R12, [R1+0x218] ;  /* 0x00021800010c7983 */ /* 0x001ea20000100a00 */
[----:B----45:R-:W-:Y:S01]  /*116d0*/  FMUL R6, R10, UR23 ;  /* 0x000000170a067c20 */ /* 0x030fe20008400000 */
[----:B------:R-:W-:Y:S01]  /*116e0*/  IMAD.MOV.U32 R8, RZ, RZ, R4 ;  /* 0x000000ffff087224 */ /* 0x000fe200078e0004 */
[----:B------:R-:W-:Y:S02]  /*116f0*/  MOV R9, R5 ;  /* 0x0000000500097202 */ /* 0x000fe40000000f00 */
[----:B------:R-:W-:-:S05]  /*11700*/  FFMA R39, R39, UR22, R6 ;  /* 0x0000001627277c23 */ /* 0x000fca0008000006 */
[----:B------:R0:W-:Y:S04]  /*11710*/  @P5 STG.E desc[UR18][R8.64+0x220], R39 ;  /* 0x0002202708005986 */ /* 0x0001e8000c101912 */
[----:B--2---:R-:W2:Y:S01]  /*11720*/  @P4 LDG.E.LTC128B R10, desc[UR18][R12.64+0x200] ;  /* 0x000200120c0a4981 */ /* 0x004ea2000c1e1920 */
[----:B------:R-:W-:Y:S01]  /*11730*/  IMAD.U32 R7, RZ, RZ, UR28 ;  /* 0x0000001cff077e24 */ /* 0x000fe2000f8e00ff */
[----:B------:R-:W-:Y:S01]  /*11740*/  ISETP.GT.AND P6, PT, R0, 0x21, P1 ;  /* 0x000000210000780c */ /* 0x000fe20000fc4270 */
[----:B------:R-:W-:Y:S01]  /*11750*/  BSSY B1, `(.L_x_241) ;  /* 0x000000a000017945 */ /* 0x000fe20003800000 */
[----:B------:R-:W-:Y:S01]  /*11760*/  IADD3 R6, P5, R4, UR11, RZ ;  /* 0x0000000b04067c10 */ /* 0x000fe2000ffbe0ff */
[----:B0-----:R-:W-:-:S04]  /*11770*/  IMAD.WIDE.U32 R8, R7, 0x1c, R8 ;  /* 0x0000001c07087825 */ /* 0x001fc800078e0008 */
[----:B------:R-:W-:Y:S02]  /*11780*/  VIADD R9, R9, UR13 ;  /* 0x0000000d09097c36 */ /* 0x000fe40008000000 */
[----:B--2---:R-:W-:-:S04]  /*11790*/  FMUL R7, R10, UR23 ;  /* 0x000000170a077c20 */ /* 0x004fc80008400000 */
[----:B------:R-:W-:-:S05]  /*117a0*/  FFMA R40, R40, UR22, R7 ;  /* 0x0000001628287c23 */ /* 0x000fca0008000007 */
[----:B------:R0:W-:Y:S01]  /*117b0*/  @P4 STG.E desc[UR18][R8.64+0x200], R40 ;  /* 0x0002002808004986 */ /* 0x0001e2000c101912 */
[----:B------:R-:W-:Y:S05]  /*117c0*/  @!P6 BRA `(.L_x_242) ;  /* 0x000000000008e947 */ /* 0x000fea0003800000 */
[----:B---3--:R-:W2:Y:S04]  /*117d0*/  LDL.64 R14, [R1+0x210] ;  /* 0x00021000010e7983 */ /* 0x008ea80000100a00 */
[----:B--2---:R2:W5:Y:S02]  /*117e0*/  LDG.E.LTC128B R10, desc[UR18][R14.64+0x200] ;  /* 0x000200120e0a7981 */ /* 0x004564000c1e1920 */
.L_x_242:
[----:B------:R-:W-:Y:S05]  /*117f0*/  BSYNC B1 ;  /* 0x0000000000017941 */ /* 0x000fea0003800000 */
.L_x_241:
        /* <DEDUP_REMOVED lines=8> */
.L_x_244:
[----:B------:R-:W-:Y:S05]  /*11880*/  BSYNC B1 ;  /* 0x0000000000017941 */ /* 0x000fea0003800000 */
.L_x_243:
[----:B-----5:R-:W-:Y:S01]  /*11890*/  FMUL R5, R10, UR23 ;  /* 0x000000170a057c20 */ /* 0x020fe20008400000 */
        /* <DEDUP_REMOVED lines=8> */
.L_x_246:
[----:B------:R-:W-:Y:S05]  /*11920*/  BSYNC B1 ;  /* 0x0000000000017941 */ /* 0x000fea0003800000 */
.L_x_245:
[----:B0-----:R-:W2:Y:S01]  /*11930*/  LDL.64 R12, [R1+0x40] ;  /* 0x00004000010c7983 */ /* 0x001ea20000100a00 */
[----:B-----5:R-:W-:-:S04]  /*11940*/  FMUL R4, R10, UR23 ;  /* 0x000000170a047c20 */ /* 0x020fc80008400000 */
[----:B------:R-:W-:-:S05]  /*11950*/  FFMA R43, R43, UR22, R4 ;  /* 0x000000162b2b7c23 */ /* 0x000fca0008000004 */
[----:B------:R0:W-:Y:S04]  /*11960*/  @P5 STG.E desc[UR18][R6.64+0x220], R43 ;  /* 0x0002202b06005986 */ /* 0x0001e8000c101912 */
[----:B--2---:R-:W2:Y:S01]  /*11970*/  @P4 LDG.E.LTC128B R10, desc[UR18][R12.64+0x200] ;  /* 0x000200120c0a4981 */ /* 0x004ea2000c1e1920 */
[----:B------:R-:W-:Y:S01]  /*11980*/  MOV R9, UR28 ;  /* 0x0000001c00097c02 */ /* 0x000fe20008000f00 */
[----:B------:R-:W-:Y:S01]  /*11990*/  BSSY B1, `(.L_x_247) ;  /* 0x000000b000017945 */ /* 0x000fe20003800000 */
[----:B------:R-:W-:Y:S02]  /*119a0*/  ISETP.GT.AND P6, PT, R0, 0x29, P1 ;  /* 0x000000290000780c */ /* 0x000fe40000fc4270 */
[----:B------:R-:W-:Y:S01]  /*119b0*/  IADD3 R4, P5, R6, UR11, RZ ;  /* 0x0000000b06047c10 */ /* 0x000fe2000ffbe0ff */
[----:B------:R-:W-:-:S04]  /*119c0*/  IMAD.WIDE.U32 R8, R9, 0x1c, R6 ;  /* 0x0000001c09087825 */ /* 0x000fc800078e0006 */
[----:B------:R-:W-:Y:S02]  /*119d0*/  VIADD R9, R9, UR13 ;  /* 0x0000000d09097c36 */ /* 0x000fe40008000000 */
[----:B--2---:R-:W-:-:S04]  /*119e0*/  FMUL R5, R10, UR23 ;  /* 0x000000170a057c20 */ /* 0x004fc80008400000 */
[----:B------:R-:W-:-:S05]  /*119f0*/  FFMA R11, R44, UR22, R5 ;  /* 0x000000162c0b7c23 */ /* 0x000fca0008000005 */
[----:B------:R0:W-:Y:S01]  /*11a00*/  @P4 STG.E desc[UR18][R8.64+0x200], R11 ;  /* 0x0002000b08004986 */ /* 0x0001e2000c101912 */
[----:B------:R-:W-:Y:S05]  /*11a10*/  @!P6 BRA `(.L_x_248) ;  /* 0x000000000008e947 */ /* 0x000fea0003800000 */
[----:B---3--:R-:W2:Y:S04]  /*11a20*/  LDL.64 R14, [R1+0x38] ;  /* 0x00003800010e7983 */ /* 0x008ea80000100a00 */
[----:B--2---:R2:W5:Y:S02]  /*11a30*/  LDG.E.LTC128B R10, desc[UR18][R14.64+0x200] ;  /* 0x000200120e0a7981 */ /* 0x004564000c1e1920 */
.L_x_248:
[----:B------:R-:W-:Y:S05]  /*11a40*/  BSYNC B1 ;  /* 0x0000000000017941 */ /* 0x000fea0003800000 */
.L_x_247:
[----:B0---45:R-:W-:Y:S01]  /*11a50*/  FMUL R6, R10, UR23 ;  /* 0x000000170a067c20 */ /* 0x031fe20008400000 */
[----:B------:R-:W-:Y:S01]  /*11a60*/  IADD3.X R5, R7, UR10, RZ, P5, !PT ;  /* 0x0000000a07057c10 */ /* 0x000fe2000affe4ff */
[----:B------:R-:W-:Y:S01]  /*11a70*/  BSSY B1, `(.L_x_249) ;  /* 0x0000006000017945 */ /* 0x000fe20003800000 */
[----:B------:R-:W-:Y:S01]  /*11a80*/  ISETP.GT.AND P3, PT, R0, 0x28, P2 ;  /* 0x000000280000780c */ /* 0x000fe20001764270 */
[----:B------:R-:W-:-:S05]  /*11a90*/  FFMA R45, R45, UR22, R6 ;  /* 0x000000162d2d7c23 */ /* 0x000fca0008000006 */
[----:B------:R0:W-:Y:S07]  /*11aa0*/  @P6 STG.E desc[UR18][R4.64+0x200], R45 ;  /* 0x0002002d04006986 */ /* 0x0001ee000c101912 */
[----:B------:R-:W-:Y:S05]  /*11ab0*/  @!P3 BRA `(.L_x_250) ;  /* 0x000000000004b947 */ /* 0x000fea0003800000 */
[----:B------:R4:W5:Y:S02]  /*11ac0*/  LDG.E.LTC128B R10, desc[UR18][R12.64+0x220] ;  /* 0x000220120c0a7981 */ /* 0x000964000c1e1920 */
.L_x_250:
[----:B------:R-:W-:Y:S05]  /*11ad0*/  BSYNC B1 ;  /* 0x0000000000017941 */ /* 0x000fea0003800000 */
.L_x_249:
[----:B-----5:R-:W-:Y:S01]  /*11ae0*/  FMUL R7, R10, UR23 ;  /* 0x000000170a077c20 */ /* 0x020fe20008400000 */
        /* <DEDUP_REMOVED lines=8> */
.L_x_252:
[----:B------:R-:W-:Y:S05]  /*11b70*/  BSYNC B1 ;  /* 0x0000000000017941 */ /* 0x000fea0003800000 */
.L_x_251:
[----:B----4-:R-:W4:Y:S01]  /*11b80*/  LDL.64 R12, [R1+0x30] ;  /* 0x00003000010c7983 */ /* 0x010f220000100a00 */
[----:B-----5:R-:W-:-:S04]  /*11b90*/  FMUL R6, R10, UR23 ;  /* 0x000000170a067c20 */ /* 0x020fc80008400000 */
[----:B------:R-:W-:-:S05]  /*11ba0*/  FFMA R47, R47, UR22, R6 ;  /* 0x000000162f2f7c23 */ /* 0x000fca0008000006 */
[----:B------:R0:W-:Y:S04]  /*11bb0*/  @P5 STG.E desc[UR18][R4.64+0x220], R47 ;  /* 0x0002202f04005986 */ /* 0x0001e8000c101912 */
[----:B----4-:R-:W4:Y:S01]  /*11bc0*/  @P4 LDG.E.LTC128B R10, desc[UR18][R12.64+0x200] ;  /* 0x000200120c0a4981 */ /* 0x010f22000c1e1920 */
[----:B0-----:R-:W-:Y:S01]  /*11bd0*/  IMAD.U32 R9, RZ, RZ, UR28 ;  /* 0x0000001cff097e24 */ /* 0x001fe2000f8e00ff */
[----:B------:R-:W-:Y:S01]  /*11be0*/  ISETP.GT.AND P6, PT, R0, 0x31, P1 ;  /* 0x000000310000780c */ /* 0x000fe20000fc4270 */
[----:B------:R-:W-:Y:S01]  /*11bf0*/  BSSY B1, `(.L_x_253) ;  /* 0x000000a000017945 */ /* 0x000fe20003800000 */
[----:B------:R-:W-:Y:S01]  /*11c00*/  IADD3 R6, P5, R4, UR11, RZ ;  /* 0x0000000b04067c10 */ /* 0x000fe2000ffbe0ff */
[----:B------:R-:W-:-:S05]  /*11c10*/  IMAD.WIDE.U32 R8, R9, 0x1c, R4 ;  /* 0x0000001c09087825 */ /* 0x000fca00078e0004 */
[----:B------:R-:W-:Y:S01]  /*11c20*/  IADD3 R9, R9, UR13, RZ ;  /* 0x0000000d09097c10 */ /* 0x000fe2000fffe0ff */
[----:B----4-:R-:W-:-:S04]  /*11c30*/  FMUL R7, R10, UR23 ;  /* 0x000000170a077c20 */ /* 0x010fc80008400000 */
[----:B------:R-:W-:-:S05]  /*11c40*/  FFMA R11, R48, UR22, R7 ;  /* 0x00000016300b7c23 */ /* 0x000fca0008000007 */
[----:B------:R0:W-:Y:S01]  /*11c50*/  @P4 STG.E desc[UR18][R8.64+0x200], R11 ;  /* 0x0002000b08004986 */ /* 0x0001e2000c101912 */
[----:B------:R-:W-:Y:S05]  /*11c60*/  @!P6 BRA `(.L_x_254) ;  /* 0x000000000008e947 */ /* 0x000fea0003800000 */
[----:B--23--:R-:W2:Y:S04]  /*11c70*/  LDL.64 R14, [R1+0x28] ;  /* 0x00002800010e7983 */ /* 0x00cea80000100a00 */
[----:B--2---:R4:W5:Y:S02]  /*11c80*/  LDG.E.LTC128B R10, desc[UR18][R14.64+0x200] ;  /* 0x000200120e0a7981 */ /* 0x004964000c1e1920 */
.L_x_254:
[----:B------:R-:W-:Y:S05]  /*11c90*/  BSYNC B1 ;  /* 0x0000000000017941 */ /* 0x000fea0003800000 */
.L_x_253:
        /* <DEDUP_REMOVED lines=8> */
.L_x_256:
[----:B------:R-:W-:Y:S05]  /*11d20*/  BSYNC B1 ;  /* 0x0000000000017941 */ /* 0x000fea0003800000 */
.L_x_255:
        /* <DEDUP_REMOVED lines=9> */
.L_x_258:
[----:B------:R-:W-:Y:S05]  /*11dc0*/  BSYNC B1 ;  /* 0x0000000000017941 */ /* 0x000fea0003800000 */
.L_x_257:
[----:B0-----:R-:W2:Y:S01]  /*11dd0*/  LDL.64 R12, [R1+0x20] ;  /* 0x00002000010c7983 */ /* 0x001ea20000100a00 */
[----:B-----5:R-:W-:-:S04]  /*11de0*/  FMUL R4, R10, UR23 ;  /* 0x000000170a047c20 */ /* 0x020fc80008400000 */
[----:B------:R-:W-:-:S05]  /*11df0*/  FFMA R51, R51, UR22, R4 ;  /* 0x0000001633337c23 */ /* 0x000fca0008000004 */
[----:B------:R0:W-:Y:S04]  /*11e00*/  @P5 STG.E desc[UR18][R6.64+0x220], R51 ;  /* 0x0002203306005986 */ /* 0x0001e8000c101912 */
[----:B--2---:R-:W2:Y:S01]  /*11e10*/  @P4 LDG.E.LTC128B R10, desc[UR18][R12.64+0x200] ;  /* 0x000200120c0a4981 */ /* 0x004ea2000c1e1920 */
[----:B------:R-:W-:Y:S01]  /*11e20*/  IMAD.U32 R9, RZ, RZ, UR28 ;  /* 0x0000001cff097e24 */ /* 0x000fe2000f8e00ff */
[----:B------:R-:W-:Y:S01]  /*11e30*/  ISETP.GT.AND P6, PT, R0, 0x39, P1 ;  /* 0x000000390000780c */ /* 0x000fe20000fc4270 */
[----:B------:R-:W-:Y:S01]  /*11e40*/  BSSY B1, `(.L_x_259) ;  /* 0x000000a000017945 */ /* 0x000fe20003800000 */
[----:B------:R-:W-:Y:S01]  /*11e50*/  IADD3 R4, P5, R6, UR11, RZ ;  /* 0x0000000b06047c10 */ /* 0x000fe2000ffbe0ff */
[----:B------:R-:W-:-:S04]  /*11e60*/  IMAD.WIDE.U32 R8, R9, 0x1c, R6 ;  /* 0x0000001c09087825 */ /* 0x000fc800078e0006 */
[----:B------:R-:W-:Y:S02]  /*11e70*/  VIADD R9, R9, UR13 ;  /* 0x0000000d09097c36 */ /* 0x000fe40008000000 */
[----:B--2---:R-:W-:-:S04]  /*11e80*/  FMUL R5, R10, UR23 ;  /* 0x000000170a057c20 */ /* 0x004fc80008400000 */
[----:B------:R-:W-:-:S05]  /*11e90*/  FFMA R11, R52, UR22, R5 ;  /* 0x00000016340b7c23 */ /* 0x000fca0008000005 */
[----:B------:R0:W-:Y:S01]  /*11ea0*/  @P4 STG.E desc[UR18][R8.64+0x200], R11 ;  /* 0x0002000b08004986 */ /* 0x0001e2000c101912 */
[----:B------:R-:W-:Y:S05]  /*11eb0*/  @!P6 BRA `(.L_x_260) ;  /* 0x000000000008e947 */ /* 0x000fea0003800000 */
[----:B---34-:R-:W2:Y:S04]  /*11ec0*/  LDL.64 R14, [R1+0x18] ;  /* 0x00001800010e7983 */ /* 0x018ea80000100a00 */
[----:B--2---:R2:W5:Y:S02]  /*11ed0*/  LDG.E.LTC128B R10, desc[UR18][R14.64+0x200] ;  /* 0x000200120e0a7981 */ /* 0x004564000c1e1920 */
.L_x_260:
[----:B------:R-:W-:Y:S05]  /*11ee0*/  BSYNC B1 ;  /* 0x0000000000017941 */ /* 0x000fea0003800000 */
.L_x_259:
[----:B0----5:R-:W-:Y:S01]  /*11ef0*/  FMUL R6, R10, UR23 ;  /* 0x000000170a067c20 */ /* 0x021fe20008400000 */
[----:B------:R-:W-:Y:S01]  /*11f00*/  IADD3.X R5, R7, UR10, RZ, P5, !PT ;  /* 0x0000000a07057c10 */ /* 0x000fe2000affe4ff */
[----:B------:R-:W-:Y:S01]  /*11f10*/  BSSY B1, `(.L_x_261) ;  /* 0x0000006000017945 */ /* 0x000fe20003800000 */
[----:B------:R-:W-:Y:S01]  /*11f20*/  ISETP.GT.AND P3, PT, R0, 0x38, P2 ;  /* 0x000000380000780c */ /* 0x000fe20001764270 */
[----:B------:R-:W-:-:S05]  /*11f30*/  FFMA R53, R53, UR22, R6 ;  /* 0x0000001635357c23 */ /* 0x000fca0008000006 */
[----:B------:R0:W-:Y:S07]  /*11f40*/  @P6 STG.E desc[UR18][R4.64+0x200], R53 ;  /* 0x0002003504006986 */ /* 0x0001ee000c101912 */
[----:B------:R-:W-:Y:S05]  /*11f50*/  @!P3 BRA `(.L_x_262) ;  /* 0x000000000004b947 */ /* 0x000fea0003800000 */
[----:B------:R0:W5:Y:S02]  /*11f60*/  LDG.E.LTC128B R10, desc[UR18][R12.64+0x220] ;  /* 0x000220120c0a7981 */ /* 0x000164000c1e1920 */
.L_x_262:
[----:B------:R-:W-:Y:S05]  /*11f70*/  BSYNC B1 ;  /* 0x0000000000017941 */ /* 0x000fea0003800000 */
.L_x_261:
        /* <DEDUP_REMOVED lines=9> */
.L_x_264:
[----:B------:R-:W-:Y:S05]  /*12010*/  BSYNC B1 ;  /* 0x0000000000017941 */ /* 0x000fea0003800000 */
.L_x_263:
        /* <DEDUP_REMOVED lines=17> */
.L_x_266:
[----:B------:R-:W-:Y:S05]  /*12130*/  BSYNC B1 ;  /* 0x0000000000017941 */ /* 0x000fea0003800000 */
.L_x_265:
        /* <DEDUP_REMOVED lines=8> */
.L_x_268:
[----:B------:R-:W-:Y:S05]  /*121c0*/  BSYNC B1 ;  /* 0x0000000000017941 */ /* 0x000fea0003800000 */
.L_x_267:
        /* <DEDUP_REMOVED lines=9> */
.L_x_270:
[----:B------:R-:W-:Y:S05]  /*12260*/  BSYNC B1 ;  /* 0x0000000000017941 */ /* 0x000fea0003800000 */
.L_x_269:
[----:B0-----:R-:W2:Y:S01]  /*12270*/  LDL.64 R12, [R1] ;  /* 0x00000000010c7983 */ /* 0x001ea20000100a00 */
        /* <DEDUP_REMOVED lines=8> */
[----:B------:R-:W-:-:S05]  /*12300*/  IMAD.WIDE.U32 R8, R9, 0x1c, R6 ;  /* 0x0000001c09087825 */ /* 0x000fca00078e0006 */
[----:B------:R-:W-:Y:S01]  /*12310*/  IADD3 R9, R9, UR13, RZ ;  /* 0x0000000d09097c10 */ /* 0x000fe2000fffe0ff */
[----:B--2---:R-:W-:-:S04]  /*12320*/  FMUL R5, R10, UR23 ;  /* 0x000000170a057c20 */ /* 0x004fc80008400000 */
[----:B------:R-:W-:-:S05]  /*12330*/  FFMA R11, R60, UR22, R5 ;  /* 0x000000163c0b7c23 */ /* 0x000fca0008000005 */
[----:B------:R0:W-:Y:S01]  /*12340*/  @P4 STG.E desc[UR18][R8.64+0x200], R11 ;  /* 0x0002000b08004986 */ /* 0x0001e2000c101912 */
[----:B------:R-:W-:Y:S05]  /*12350*/  @!P6 BRA `(.L_x_272) ;  /* 0x000000000004e947 */ /* 0x000fea0003800000 */
[----:B------:R2:W5:Y:S02]  /*12360*/  LDG.E.LTC128B R10, desc[UR18][R236.64+0x200] ;  /* 0x00020012ec0a7981 */ /* 0x000564000c1e1920 */
.L_x_272:
[----:B------:R-:W-:Y:S05]  /*12370*/  BSYNC B1 ;  /* 0x0000000000017941 */ /* 0x000fea0003800000 */
.L_x_271:
        /* <DEDUP_REMOVED lines=8> */
.L_x_274:
[----:B------:R-:W-:Y:S05]  /*12400*/  BSYNC B1 ;  /* 0x0000000000017941 */ /* 0x000fea0003800000 */
.L_x_273:
[----:B-----5:R-:W-:Y:S01]  /*12410*/  FMUL R7, R10, UR23 ;  /* 0x000000170a077c20 */ /* 0x020fe20008400000 */
[C---:B------:R-:W-:Y:S01]  /*12420*/  ISETP.GT.AND P5, PT, R0.reuse, 0x49, P2 ;  /* 0x000000490000780c */ /* 0x040fe200017a4270 */
[----:B------:R-:W-:Y:S01]  /*12430*/  BSSY B1, `(.L_x_275) ;  /* 0x0000006000017945 */ /* 0x000fe20003800000 */
[----:B------:R-:W-:Y:S01]  /*12440*/  ISETP.GT.AND P4, PT, R0, 0x50, P1 ;  /* 0x000000500000780c */ /* 0x000fe20000f84270 */
[----:B------:R-:W-:-:S05]  /*12450*/  FFMA R7, R62, UR22, R7 ;  /* 0x000000163e077c23 */ /* 0x000fca0008000007 */
[----:B------:R0:W-:Y:S05]  /*12460*/  @P3 STG.E desc[UR18][R8.64+0x220], R7 ;  /* 0x0002200708003986 */ /* 0x0001ea000c101912 */
[----:B------:R-:W-:Y:S05]  /*12470*/  @!P5 BRA `(.L_x_276) ;  /* 0x000000000004d947 */ /* 0x000fea0003800000 */
[----:B------:R0:W5:Y:S02]  /*12480*/  LDG.E.LTC128B R10, desc[UR18][R236.64+0x220] ;  /* 0x00022012ec0a7981 */ /* 0x000164000c1e1920 */
.L_x_276:
[----:B------:R-:W-:Y:S05]  /*12490*/  BSYNC B1 ;  /* 0x0000000000017941 */ /* 0x000fea0003800000 */
.L_x_275:
[----:B-----5:R-:W-:-:S04]  /*124a0*/  FMUL R6, R10, UR23 ;  /* 0x000000170a067c20 */ /* 0x020fc80008400000 */
[----:B------:R-:W-:-:S05]  /*124b0*/  FFMA R63, R63, UR22, R6 ;  /* 0x000000163f3f7c23 */ /* 0x000fca0008000006 */
[----:B------:R1:W-:Y:S04]  /*124c0*/  @P5 STG.E desc[UR18][R4.64+0x220], R63 ;  /* 0x0002203f04005986 */ /* 0x0003e8000c101912 */
[----:B------:R-:W2:Y:S01]  /*124d0*/  @P4 LDG.E.LTC128B R10, desc[UR18][R234.64+0x200] ;  /* 0x00020012ea0a4981 */ /* 0x000ea2000c1e1920 */
[----:B0-----:R-:W-:Y:S01]  /*124e0*/  IMAD.U32 R7, RZ, RZ, UR28 ;  /* 0x0000001cff077e24 */ /* 0x001fe2000f8e00ff */
        /* <DEDUP_REMOVED lines=9> */
[----:B------:R0:W5:Y:S02]  /*12580*/  LDG.E.LTC128B R10, desc[UR18][R232.64+0x200] ;  /* 0x00020012e80a7981 */ /* 0x000164000c1e1920 */
.L_x_278:
[----:B------:R-:W-:Y:S05]  /*12590*/  BSYNC B1 ;  /* 0x0000000000017941 */ /* 0x000fea0003800000 */
.L_x_277:
[----:B-1---5:R-:W-:Y:S01]  /*125a0*/  FMUL R4, R10, UR23 ;  /* 0x000000170a047c20 */ /* 0x022fe20008400000 */
[----:B------:R-:W-:Y:S01]  /*125b0*/  IADD3.X R9, R5, UR10, RZ, P5, !PT ;  /* 0x0000000a05097c10 */ /* 0x000fe2000affe4ff */
[----:B------:R-:W-:Y:S01]  /*125c0*/  BSSY B1, `(.L_x_279) ;  /* 0x0000006000017945 */ /* 0x000fe20003800000 */
[----:B------:R-:W-:Y:S01]  /*125d0*/  ISETP.GT.AND P3, PT, R0, 0x50, P2 ;  /* 0x000000500000780c */ /* 0x000fe20001764270 */
[----:B------:R-:W-:-:S05]  /*125e0*/  FFMA R65, R65, UR22, R4 ;  /* 0x0000001641417c23 */ /* 0x000fca0008000004 */
[----:B------:R1:W-:Y:S07]  /*125f0*/  @P6 STG.E desc[UR18][R8.64+0x200], R65 ;  /* 0x0002004108006986 */ /* 0x0003ee000c101912 */
[----:B------:R-:W-:Y:S05]  /*12600*/  @!P3 BRA `(.L_x_280) ;  /* 0x000000000004b947 */ /* 0x000fea0003800000 */
[----:B------:R2:W5:Y:S02]  /*12610*/  LDG.E.LTC128B R10, desc[UR18][R234.64+0x220] ;  /* 0x00022012ea0a7981 */ /* 0x000564000c1e1920 */
.L_x_280:
[----:B------:R-:W-:Y:S05]  /*12620*/  BSYNC B1 ;  /* 0x0000000000017941 */ /* 0x000fea0003800000 */
.L_x_279:
        /* <DEDUP_REMOVED lines=8> */
.L_x_282:
[----:B------:R-:W-:Y:S05]  /*126b0*/  BSYNC B1 ;  /* 0x0000000000017941 */ /* 0x000fea0003800000 */
.L_x_281:
[----:B-----5:R-:W-:-:S04]  /*126c0*/  FMUL R4, R10, UR23 ;  /* 0x000000170a047c20 */ /* 0x020fc80008400000 */
[----:B------:R-:W-:-:S05]  /*126d0*/  FFMA R67, R67, UR22, R4 ;  /* 0x0000001643437c23 */ /* 0x000fca0008000004 */
[----:B------:R1:W-:Y:S04]  /*126e0*/  @P5 STG.E desc[UR18][R8.64+0x220], R67 ;  /* 0x0002204308005986 */ /* 0x0003e8000c101912 */
[----:B------:R-:W2:Y:S01]  /*126f0*/  @P4 LDG.E.LTC128B R10, desc[UR18][R228.64+0x200] ;  /* 0x00020012e40a4981 */ /* 0x000ea2000c1e1920 */
[----:B0-----:R-:W-:Y:S01]  /*12700*/  MOV R5, UR28 ;  /* 0x0000001c00057c02 */ /* 0x001fe20008000f00 */
        /* <DEDUP_REMOVED lines=10> */
.L_x_284:
[----:B------:R-:W-:Y:S05]  /*127b0*/  BSYNC B1 ;  /* 0x0000000000017941 */ /* 0x000fea0003800000 */
.L_x_283:
        /* <DEDUP_REMOVED lines=8> */
.L_x_286:
[----:B------:R-:W-:Y:S05]  /*12840*/  BSYNC B1 ;  /* 0x0000000000017941 */ /* 0x000fea0003800000 */
.L_x_285:
        /* <DEDUP_REMOVED lines=8> */
.L_x_288:
[----:B------:R-:W-:Y:S05]  /*128d0*/  BSYNC B1 ;  /* 0x0000000000017941 */ /* 0x000fea0003800000 */
.L_x_287:
[----:B0----5:R-:W-:-:S04]  /*128e0*/  FMUL R4, R10, UR23 ;  /* 0x000000170a047c20 */ /* 0x021fc80008400000 */
[----:B------:R-:W-:-:S05]  /*128f0*/  FFMA R71, R71, UR22, R4 ;  /* 0x0000001647477c23 */ /* 0x000fca0008000004 */
[----:B------:R0:W-:Y:S04]  /*12900*/  @P5 STG.E desc[UR18][R6.64+0x220], R71 ;  /* 0x0002204706005986 */ /* 0x0001e8000c101912 */
[----:B------:R-:W2:Y:S01]  /*12910*/  @P4 LDG.E.LTC128B R10, desc[UR18][R22.64+0x200] ;  /* 0x00020012160a4981 */ /* 0x000ea2000c1e1920 */
        /* <DEDUP_REMOVED lines=11> */
.L_x_290:
[----:B------:R-:W-:Y:S05]  /*129d0*/  BSYNC B1 ;  /* 0x0000000000017941 */ /* 0x000fea0003800000 */
.L_x_289:
        /* <DEDUP_REMOVED lines=8> */
.L_x_292:
[----:B------:R-:W-:Y:S05]  /*12a60*/  BSYNC B1 ;  /* 0x0000000000017941 */ /* 0x000fea0003800000 */
.L_x_291:
        /* <DEDUP_REMOVED lines=8> */
.L_x_294:
[----:B------:R-:W-:Y:S05]  /*12af0*/  BSYNC B1 ;  /* 0x0000000000017941 */ /* 0x000fea0003800000 */
.L_x_293:
        /* <DEDUP_REMOVED lines=15> */
.L_x_296:
[----:B------:R-:W-:Y:S05]  /*12bf0*/  BSYNC B1 ;  /* 0x0000000000017941 */ /* 0x000fea0003800000 */
.L_x_295:
        /* <DEDUP_REMOVED lines=8> */
.L_x_298:
[----:B------:R-:W-:Y:S05]  /*12c80*/  BSYNC B1 ;  /* 0x0000000000017941 */ /* 0x000fea0003800000 */
.L_x_297:
        /* <DEDUP_REMOVED lines=8> */
.L_x_300:
[----:B------:R-:W-:Y:S05]  /*12d10*/  BSYNC B1 ;  /* 0x0000000000017941 */ /* 0x000fea0003800000 */
.L_x_299:
[----:B0----5:R-:W-:-:S04]  /*12d20*/  FMUL R4, R10, UR23 ;  /* 0x000000170a047c20 */ /* 0x021fc80008400000 */
[----:B------:R-:W-:-:S05]  /*12d30*/  FFMA R79, R79, UR22, R4 ;  /* 0x000000164f4f7c23 */ /* 0x000fca0008000004 */
[----:B------:R0:W-:Y:S04]  /*12d40*/  @P5 STG.E desc[UR18][R6.64+0x220], R79 ;  /* 0x0002204f06005986 */ /* 0x0001e8000c101912 */
[----:B------:R-:W2:Y:S01]  /*12d50*/  @P4 LDG.E.LTC128B R10, desc[UR18][R158.64+0x200] ;  /* 0x000200129e0a4981 */ /* 0x000ea2000c1e1920 */
        /* <DEDUP_REMOVED lines=11> */
.L_x_302:
[----:B------:R-:W-:Y:S05]  /*12e10*/  BSYNC B1 ;  /* 0x0000000000017941 */ /* 0x000fea0003800000 */
.L_x_301:
        /* <DEDUP_REMOVED lines=8> */
.L_x_304:
[----:B------:R-:W-:Y:S05]  /*12ea0*/  BSYNC B1 ;  /* 0x0000000000017941 */ /* 0x000fea0003800000 */
.L_x_303:
        /* <DEDUP_REMOVED lines=8> */
.L_x_306:
[----:B------:R-:W-:Y:S05]  /*12f30*/  BSYNC B1 ;  /* 0x0000000000017941 */ /* 0x000fea0003800000 */
.L_x_305:
        /* <DEDUP_REMOVED lines=15> */
.L_x_308:
[----:B------:R-:W-:Y:S05]  /*13030*/  BSYNC B1 ;  /* 0x0000000000017941 */ /* 0x000fea0003800000 */
.L_x_307:
        /* <DEDUP_REMOVED lines=8> */
.L_x_310:
[----:B------:R-:W-:Y:S05]  /*130c0*/  BSYNC B1 ;  /* 0x0000000000017941 */ /* 0x000fea0003800000 */
.L_x_309:
        /* <DEDUP_REMOVED lines=8> */
.L_x_312:
[----:B------:R-:W-:Y:S05]  /*13150*/  BSYNC B1 ;  /* 0x0000000000017941 */ /* 0x000fea0003800000 */
.L_x_311:
        /* <DEDUP_REMOVED lines=15> */
.L_x_314:
[----:B------:R-:W-:Y:S05]  /*13250*/  BSYNC B1 ;  /* 0x0000000000017941 */ /* 0x000fea0003800000 */
.L_x_313:
        /* <DEDUP_REMOVED lines=8> */
.L_x_316:
[----:B------:R-:W-:Y:S05]  /*132e0*/  BSYNC B1 ;  /* 0x0000000000017941 */ /* 0x000fea0003800000 */
.L_x_315:
        /* <DEDUP_REMOVED lines=8> */
.L_x_318:
[----:B------:R-:W-:Y:S05]  /*13370*/  BSYNC B1 ;  /* 0x0000000000017941 */ /* 0x000fea0003800000 */
.L_x_317:
        /* <DEDUP_REMOVED lines=15> */
.L_x_320:
[----:B------:R-:W-:Y:S05]  /*13470*/  BSYNC B1 ;  /* 0x0000000000017941 */ /* 0x000fea0003800000 */
.L_x_319:
        /* <DEDUP_REMOVED lines=8> */
.L_x_322:
[----:B------:R-:W-:Y:S05]  /*13500*/  BSYNC B1 ;  /* 0x0000000000017941 */ /* 0x000fea0003800000 */
.L_x_321:
        /* <DEDUP_REMOVED lines=8> */
.L_x_324:
[----:B------:R-:W-:Y:S05]  /*13590*/  BSYNC B1 ;  /* 0x0000000000017941 */ /* 0x000fea0003800000 */
.L_x_323:
        /* <DEDUP_REMOVED lines=15> */
.L_x_326:
[----:B------:R-:W-:Y:S05]  /*13690*/  BSYNC B1 ;  /* 0x0000000000017941 */ /* 0x000fea0003800000 */
.L_x_325:
        /* <DEDUP_REMOVED lines=8> */
.L_x_328:
[----:B------:R-:W-:Y:S05]  /*13720*/  BSYNC B1 ;  /* 0x0000000000017941 */ /* 0x000fea0003800000 */
.L_x_327:
        /* <DEDUP_REMOVED lines=8> */
.L_x_330:
[----:B------:R-:W-:Y:S05]  /*137b0*/  BSYNC B1 ;  /* 0x0000000000017941 */ /* 0x000fea0003800000 */
.L_x_329:
        /* <DEDUP_REMOVED lines=15> */
.L_x_332:
[----:B------:R-:W-:Y:S05]  /*138b0*/  BSYNC B1 ;  /* 0x0000000000017941 */ /* 0x000fea0003800000 */
.L_x_331:
        /* <DEDUP_REMOVED lines=8> */
.L_x_334:
[----:B------:R-:W-:Y:S05]  /*13940*/  BSYNC B1 ;  /* 0x0000000000017941 */ /* 0x000fea0003800000 */
.L_x_333:
        /* <DEDUP_REMOVED lines=8> */
.L_x_336:
[----:B------:R-:W-:Y:S05]  /*139d0*/  BSYNC B1 ;  /* 0x0000000000017941 */ /* 0x000fea0003800000 */
.L_x_335:
        /* <DEDUP_REMOVED lines=15> */
.L_x_338:
[----:B------:R-:W-:Y:S05]  /*13ad0*/  BSYNC B1 ;  /* 0x0000000000017941 */ /* 0x000fea0003800000 */
.L_x_337:
        /* <DEDUP_REMOVED lines=8> */
.L_x_340:
[----:B------:R-:W-:Y:S05]  /*13b60*/  BSYNC B1 ;  /* 0x0000000000017941 */ /* 0x000fea0003800000 */
.L_x_339:
        /* <DEDUP_REMOVED lines=8> */
.L_x_342:
[----:B------:R-:W-:Y:S05]  /*13bf0*/  BSYNC B1 ;  /* 0x0000000000017941 */ /* 0x000fea0003800000 */
.L_x_341:
        /* <DEDUP_REMOVED lines=15> */
.L_x_344:
[----:B------:R-:W-:Y:S05]  /*13cf0*/  BSYNC B1 ;  /* 0x0000000000017941 */ /* 0x000fea0003800000 */
.L_x_343:
        /* <DEDUP_REMOVED lines=8> */
.L_x_346:
[----:B------:R-:W-:Y:S05]  /*13d80*/  BSYNC B1 ;  /* 0x0000000000017941 */ /* 0x000fea0003800000 */
.L_x_345:
        /* <DEDUP_REMOVED lines=8> */
.L_x_348:
[----:B------:R-:W-:Y:S05]  /*13e10*/  BSYNC B1 ;  /* 0x0000000000017941 */ /* 0x000fea0003800000 */
.L_x_347:
        /* <DEDUP_REMOVED lines=15> */
.L_x_350:
[----:B------:R-:W-:Y:S05]  /*13f10*/  BSYNC B1 ;  /* 0x0000000000017941 */ /* 0x000fea0003800000 */
.L_x_349:
        /* <DEDUP_REMOVED lines=8> */
.L_x_352:
[----:B------:R-:W-:Y:S05]  /*13fa0*/  BSYNC B1 ;  /* 0x0000000000017941 */ /* 0x000fea0003800000 */
.L_x_351:
        /* <DEDUP_REMOVED lines=8> */
.L_x_354:
[----:B------:R-:W-:Y:S05]  /*14030*/  BSYNC B1 ;  /* 0x0000000000017941 */ /* 0x000fea0003800000 */
.L_x_353:
        /* <DEDUP_REMOVED lines=15> */
.L_x_356:
[----:B------:R-:W-:Y:S05]  /*14130*/  BSYNC B1 ;  /* 0x0000000000017941 */ /* 0x000fea0003800000 */
.L_x_355:
        /* <DEDUP_REMOVED lines=8> */
.L_x_358:
[----:B------:R-:W-:Y:S05]  /*141c0*/  BSYNC B1 ;  /* 0x0000000000017941 */ /* 0x000fea0003800000 */
.L_x_357:
        /* <DEDUP_REMOVED lines=8> */
.L_x_360:
[----:B------:R-:W-:Y:S05]  /*14250*/  BSYNC B1 ;  /* 0x0000000000017941 */ /* 0x000fea0003800000 */
.L_x_359:
        /* <DEDUP_REMOVED lines=15> */
.L_x_362:
[----:B------:R-:W-:Y:S05]  /*14350*/  BSYNC B1 ;  /* 0x0000000000017941 */ /* 0x000fea0003800000 */
.L_x_361:
        /* <DEDUP_REMOVED lines=8> */
.L_x_364:
[----:B------:R-:W-:Y:S05]  /*143e0*/  BSYNC B1 ;  /* 0x0000000000017941 */ /* 0x000fea0003800000 */
.L_x_363:
        /* <DEDUP_REMOVED lines=8> */
.L_x_366:
[----:B------:R-:W-:Y:S05]  /*14470*/  BSYNC B1 ;  /* 0x0000000000017941 */ /* 0x000fea0003800000 */
.L_x_365:
        /* <DEDUP_REMOVED lines=15> */
.L_x_368:
[----:B------:R-:W-:Y:S05]  /*14570*/  BSYNC B1 ;  /* 0x0000000000017941 */ /* 0x000fea0003800000 */
.L_x_367:
        /* <DEDUP_REMOVED lines=8> */
.L_x_370:
[----:B------:R-:W-:Y:S05]  /*14600*/  BSYNC B1 ;  /* 0x0000000000017941 */ /* 0x000fea0003800000 */
.L_x_369:
        /* <DEDUP_REMOVED lines=8> */
.L_x_372:
[----:B------:R-:W-:Y:S05]  /*14690*/  BSYNC B1 ;  /* 0x0000000000017941 */ /* 0x000fea0003800000 */
.L_x_371:
        /* <DEDUP_REMOVED lines=15> */
.L_x_374:
[----:B------:R-:W-:Y:S05]  /*14790*/  BSYNC B1 ;  /* 0x0000000000017941 */ /* 0x000fea0003800000 */
.L_x_373:
        /* <DEDUP_REMOVED lines=8> */
.L_x_376:
[----:B------:R-:W-:Y:S05]  /*14820*/  BSYNC B1 ;  /* 0x0000000000017941 */ /* 0x000fea0003800000 */
.L_x_375:
        /* <DEDUP_REMOVED lines=8> */
.L_x_378:
[----:B------:R-:W-:Y:S05]  /*148b0*/  BSYNC B1 ;  /* 0x0000000000017941 */ /* 0x000fea0003800000 */
.L_x_377:
        /* <DEDUP_REMOVED lines=15> */
.L_x_380:
[----:B------:R-:W-:Y:S05]  /*149b0*/  BSYNC B1 ;  /* 0x0000000000017941 */ /* 0x000fea0003800000 */
.L_x_379:
        /* <DEDUP_REMOVED lines=8> */
.L_x_382:
[----:B------:R-:W-:Y:S05]  /*14a40*/  BSYNC B1 ;  /* 0x0000000000017941 */ /* 0x000fea0003800000 */
.L_x_381:
        /* <DEDUP_REMOVED lines=8> */
.L_x_384:
[----:B------:R-:W-:Y:S05]  /*14ad0*/  BSYNC B1 ;  /* 0x0000000000017941 */ /* 0x000fea0003800000 */
.L_x_383:
        /* <DEDUP_REMOVED lines=15> */
.L_x_386:
[----:B------:R-:W-:Y:S05]  /*14bd0*/  BSYNC B1 ;  /* 0x0000000000017941 */ /* 0x000fea0003800000 */
.L_x_385:
        /* <DEDUP_REMOVED lines=8> */
.L_x_388:
[----:B------:R-:W-:Y:S05]  /*14c60*/  BSYNC B1 ;  /* 0x0000000000017941 */ /* 0x000fea0003800000 */
.L_x_387:
        /* <DEDUP_REMOVED lines=8> */
.L_x_390:
[----:B------:R-:W-:Y:S05]  /*14cf0*/  BSYNC B1 ;  /* 0x0000000000017941 */ /* 0x000fea0003800000 */
.L_x_389:
        /* <DEDUP_REMOVED lines=15> */
.L_x_392:
[----:B------:R-:W-:Y:S05]  /*14df0*/  BSYNC B1 ;  /* 0x0000000000017941 */ /* 0x000fea0003800000 */
.L_x_391:
        /* <DEDUP_REMOVED lines=8> */
.L_x_394:
[----:B------:R-:W-:Y:S05]  /*14e80*/  BSYNC B1 ;  /* 0x0000000000017941 */ /* 0x000fea0003800000 */
.L_x_393:
        /* <DEDUP_REMOVED lines=8> */
.L_x_396:
[----:B------:R-:W-:Y:S05]  /*14f10*/  BSYNC B1 ;  /* 0x0000000000017941 */ /* 0x000fea0003800000 */
.L_x_395:
        /* <DEDUP_REMOVED lines=15> */
.L_x_398:
[----:B------:R-:W-:Y:S05]  /*15010*/  BSYNC B1 ;  /* 0x0000000000017941 */ /* 0x000fea0003800000 */
.L_x_397:
        /* <DEDUP_REMOVED lines=8> */
.L_x_400:
[----:B------:R-:W-:Y:S05]  /*150a0*/  BSYNC B1 ;  /* 0x0000000000017941 */ /* 0x000fea0003800000 */
.L_x_399:
        /* <DEDUP_REMOVED lines=8> */
.L_x_402:
[----:B------:R-:W-:Y:S05]  /*15130*/  BSYNC B1 ;  /* 0x0000000000017941 */ /* 0x000fea0003800000 */
.L_x_401:
        /* <DEDUP_REMOVED lines=15> */
.L_x_404:
[----:B------:R-:W-:Y:S05]  /*15230*/  BSYNC B1 ;  /* 0x0000000000017941 */ /* 0x000fea0003800000 */
.L_x_403:
        /* <DEDUP_REMOVED lines=8> */
.L_x_406:
[----:B------:R-:W-:Y:S05]  /*152c0*/  BSYNC B1 ;  /* 0x0000000000017941 */ /* 0x000fea0003800000 */
.L_x_405:
[----:B-----5:R-:W-:Y:S01]  /*152d0*/  FMUL R9, R10, UR23 ;  /* 0x000000170a097c20 */ /* 0x020fe20008400000 */
[----:B------:R-:W-:Y:S01]  /*152e0*/  ISETP.GT.AND P2, PT, R0, 0xf9, P2 ;  /* 0x000000f90000780c */ /* 0x000fe20001744270 */
[----:B------:R-:W-:Y:S02]  /*152f0*/  BSSY B1, `(.L_x_407) ;  /* 0x0000005000017945 */ /* 0x000fe40003800000 */
[----:B------:R-:W-:-:S05]  /*15300*/  FFMA R9, R150, UR22, R9 ;  /* 0x0000001696097c23 */ /* 0x000fca0008000009 */
[----:B------:R0:W-:Y:S05]  /*15310*/  @P4 STG.E desc[UR18][R4.64+0x220], R9 ;  /* 0x0002200904004986 */ /* 0x0001ea000c101912 */
[----:B------:R-:W-:Y:S05]  /*15320*/  @!P2 BRA `(.L_x_408) ;  /* 0x000000000004a947 */ /* 0x000fea0003800000 */
[----:B------:R0:W5:Y:S02]  /*15330*/  LDG.E.LTC128B R10, desc[UR18][R2.64+0x220] ;  /* 0x00022012020a7981 */ /* 0x000164000c1e1920 */
.L_x_408:
[----:B------:R-:W-:Y:S05]  /*15340*/  BSYNC B1 ;  /* 0x0000000000017941 */ /* 0x000fea0003800000 */
.L_x_407:
[----:B-----5:R-:W-:-:S04]  /*15350*/  FMUL R10, R10, UR23 ;  /* 0x000000170a0a7c20 */ /* 0x020fc80008400000 */
[----:B------:R-:W-:Y:S01]  /*15360*/  FFMA R151, R151, UR22, R10 ;  /* 0x0000001697977c23 */ /* 0x000fe2000800000a */
[----:B------:R-:W-:Y:S06]  /*15370*/  @!P2 BRA `(.L_x_409) ;  /* 0x0000004c0054a947 */ /* 0x000fec0003800000 */
[----:B------:R0:W-:Y:S01]  /*15380*/  STG.E desc[UR18][R6.64+0x220], R151 ;  /* 0x0002209706007986 */ /* 0x0001e2000c101912 */
[----:B------:R-:W-:Y:S05]  /*15390*/  BRA `(.L_x_409) ;  /* 0x0000004c004c7947 */ /* 0x000fea0003800000 */
.L_x_26:
[----:B------:R-:W3:Y:S01]  /*153a0*/  LDL.LU R2, [R1] ;  /* 0x0000000001027983 */ /* 0x000ee20000300800 */
[----:B------:R-:W-:-:S03]  /*153b0*/  ULDC.64 UR8, c[0x0][0x6c0] ;  /* 0x0001b00000087ab9 */ /* 0x000fc60000000a00 */
[----:B------:R-:W4:Y:S04]  /*153c0*/  LDL.LU R6, [R1+0x4] ;  /* 0x0000040001067983 */ /* 0x000f280000300800 */
[----:B------:R-:W5:Y:S04]  /*153d0*/  LDL.LU R7, [R1+0x8] ;  /* 0x0000080001077983 */ /* 0x000f680000300800 */
[----:B------:R-:W2:Y:S04]  /*153e0*/  LDL.LU R8, [R1+0xc] ;  /* 0x00000c0001087983 */ /* 0x000ea80000300800 */
        /* <DEDUP_REMOVED lines=50> */
[----:B------:R-:W2:Y:S01]  /*15710*/  LDL.LU R193, [R1+0x154] ;  /* 0x0001540001c17983 */ /* 0x000ea20000300800 */
[----:B------:R-:W-:-:S03]  /*15720*/  LEA R4, P3, R12, UR8, 0x2 ;  /* 0x000000080c047c11 */ /* 0x000fc6000f8610ff */
[----:B------:R-:W2:Y:S04]  /*15730*/  LDL.LU R192, [R1+0x158] ;  /* 0x0001580001c07983 */ /* 0x000ea80000300800 */
[----:B------:R-:W2:Y:S04]  /*15740*/  LDL.LU R191, [R1+0x15c] ;  /* 0x00015c0001bf7983 */ /* 0x000ea80000300800 */
[----:B------:R-:W2:Y:S04]  /*15750*/  LDL.LU R190, [R1+0x160] ;  /* 0x0001600001be7983 */ /* 0x000ea80000300800 */
[----:B------:R-:W2:Y:S01]  /*15760*/  LDL.LU R189, [R1+0x164] ;  /* 0x0001640001bd7983 */ /* 0x000ea20000300800 */
[----:B------:R-:W-:-:S03]  /*15770*/  LEA.HI.X R5, R12, UR9, R18, 0x2, P3 ;  /* 0x000000090c057c11 */ /* 0x000fc600098f1412 */
[----:B------:R-:W2:Y:S04]  /*15780*/  LDL.LU R188, [R1+0x168] ;  /* 0x0001680001bc7983 */ /* 0x000ea80000300800 */
[----:B------:R-:W2:Y:S04]  /*15790*/  LDL.LU R187, [R1+0x16c] ;  /* 0x00016c0001bb7983 */ /* 0x000ea80000300800 */
[----:B------:R-:W2:Y:S04]  /*157a0*/  LDL.LU R186, [R1+0x170] ;  /* 0x0001700001ba7983 */ /* 0x000ea80000300800 */
[----:B------:R-:W2:Y:S04]  /*157b0*/  LDL.LU R185, [R1+0x174] ;  /* 0x0001740001b97983 */ /* 0x000ea80000300800 */
[----:B------:R-:W2:Y:S04]  /*157c0*/  LDL.LU R184, [R1+0x178] ;  /* 0x0001780001b87983 */ /* 0x000ea80000300800 */
[----:B------:R-:W2:Y:S01]  /*157d0*/  LDL.LU R183, [R1+0x17c] ;  /* 0x00017c0001b77983 */ /* 0x000ea20000300800 */
[----:B------:R-:W-:-:S03]  /*157e0*/  ISETP.GT.AND P3, PT, R0, 0x1, P1 ;  /* 0x000000010000780c */ /* 0x000fc60000f64270 */
[----:B------:R-:W2:Y:S04]  /*157f0*/  LDL.LU R182, [R1+0x180] ;  /* 0x0001800001b67983 */ /* 0x000ea80000300800 */
[----:B------:R-:W2:Y:S01]  /*15800*/  LDL.LU R181, [R1+0x184] ;  /* 0x0001840001b57983 */ /* 0x000ea20000300800 */
[----:B------:R-:W-:-:S03]  /*15810*/  USHF.L.U64.HI UR8, UR28, 0x2, UR29 ;  /* 0x000000021c087899 */ /* 0x000fc6000801021d */
        /* <DEDUP_REMOVED lines=8> */
[----:B---3--:R-:W-:-:S03]  /*158a0*/  FMUL R2, R2, UR22 ;  /* 0x0000001602027c20 */ /* 0x008fc60008400000 */
[----:B------:R-:W3:Y:S04]  /*158b0*/  LDL.LU R172, [R1+0x1a8] ;  /* 0x0001a80001ac7983 */ /* 0x000ee80000300800 */
[----:B------:R0:W-:Y:S01]  /*158c0*/  @P2 STG.E desc[UR18][R4.64], R2 ;  /* 0x0000000204002986 */ /* 0x0001e2000c101912 */
[----:B----4-:R-:W-:-:S03]  /*158d0*/  FMUL R6, R6, UR22 ;  /* 0x0000001606067c20 */ /* 0x010fc60008400000 */
[----:B------:R-:W4:Y:S04]  /*158e0*/  LDL.LU R171, [R1+0x1ac] ;  /* 0x0001ac0001ab7983 */ /* 0x000f280000300800 */
[----:B------:R-:W4:Y:S01]  /*158f0*/  LDL.LU R170, [R1+0x1b0] ;  /* 0x0001b00001aa7983 */ /* 0x000f220000300800 */
[----:B0-----:R-:W-:-:S03]  /*15900*/  MOV R2, UR28 ;  /* 0x0000001c00027c02 */ /* 0x001fc60008000f00 */
[----:B------:R-:W4:Y:S01]  /*15910*/  LDL.LU R169, [R1+0x1b4] ;  /* 0x0001b40001a97983 */ /* 0x000f220000300800 */
[----:B------:R-:W-:-:S03]  /*15920*/  LEA R2, P2, R2, R4, 0x2 ;  /* 0x0000000402027211 */ /* 0x000fc600078410ff */
[----:B------:R-:W4:Y:S01]  /*15930*/  LDL.LU R168, [R1+0x1b8] ;  /* 0x0001b80001a87983 */ /* 0x000f220000300800 */
[----:B------:R-:W-:-:S03]  /*15940*/  IADD3.X R3, R5, UR8, RZ, P2, !PT ;  /* 0x0000000805037c10 */ /* 0x000fc600097fe4ff */
[----:B------:R-:W4:Y:S04]  /*15950*/  LDL.LU R167, [R1+0x1bc] ;  /* 0x0001bc0001a77983 */ /* 0x000f280000300800 */
[----:B------:R-:W4:Y:S04]  /*15960*/  LDL.LU R166, [R1+0x1c0] ;  /* 0x0001c00001a67983 */ /* 0x000f280000300800 */
[----:B------:R2:W-:Y:S01]  /*15970*/  @P3 STG.E desc[UR18][R2.64], R6 ;  /* 0x0000000602003986 */ /* 0x0005e2000c101912 */
[----:B------:R-:W-:-:S03]  /*15980*/  ISETP.GT.AND P3, PT, R231, 0x8, PT ;  /* 0x00000008e700780c */ /* 0x000fc60003f64270 */
[----:B------:R-:W4:Y:S01]  /*15990*/  LDL.LU R165, [R1+0x1c4] ;  /* 0x0001c40001a57983 */ /* 0x000f220000300800 */
[----:B------:R-:W-:-:S03]  /*159a0*/  ISETP.GT.AND P2, PT, R0, RZ, P3 ;  /* 0x000000ff0000720c */ /* 0x000fc60001f44270 */
[----:B------:R-:W4:Y:S04]  /*159b0*/  LDL.LU R164, [R1+0x1c8] ;  /* 0x0001c80001a47983 */ /* 0x000f280000300800 */
[----:B------:R-:W4:Y:S04]  /*159c0*/  LDL.LU R163, [R1+0x1cc] ;  /* 0x0001cc0001a37983 */ /* 0x000f280000300800 */
[----:B------:R-:W4:Y:S04]  /*159d0*/  LDL.LU R162, [R1+0x1d0] ;  /* 0x0001d00001a27983 */ /* 0x000f280000300800 */
[----:B------:R-:W4:Y:S04]  /*159e0*/  LDL.LU R161, [R1+0x1d4] ;  /* 0x0001d40001a17983 */ /* 0x000f280000300800 */
[----:B------:R-:W4:Y:S04]  /*159f0*/  LDL.LU R160, [R1+0x1d8] ;  /* 0x0001d80001a07983 */ /* 0x000f280000300800 */
[----:B------:R-:W4:Y:S04]  /*15a00*/  LDL.LU R159, [R1+0x1dc] ;  /* 0x0001dc00019f7983 */ /* 0x000f280000300800 */
[----:B------:R-:W4:Y:S04]  /*15a10*/  LDL.LU R158, [R1+0x1e0] ;  /* 0x0001e000019e7983 */ /* 0x000f280000300800 */
[----:B------:R-:W4:Y:S01]  /*15a20*/  LDL.LU R157, [R1+0x1e4] ;  /* 0x0001e400019d7983 */ /* 0x000f220000300800 */
[----:B-----5:R-:W-:-:S03]  /*15a30*/  FMUL R7, R7, UR22 ;  /* 0x0000001607077c20 */ /* 0x020fc60008400000 */
[----:B------:R-:W5:Y:S04]  /*15a40*/  LDL.LU R156, [R1+0x1e8] ;  /* 0x0001e800019c7983 */ /* 0x000f680000300800 */
[----:B------:R-:W5:Y:S04]  /*15a50*/  LDL.LU R155, [R1+0x1ec] ;  /* 0x0001ec00019b7983 */ /* 0x000f680000300800 */
[----:B------:R-:W5:Y:S04]  /*15a60*/  LDL.LU R154, [R1+0x1f0] ;  /* 0x0001f000019a7983 */ /* 0x000f680000300800 */
[----:B------:R-:W5:Y:S04]  /*15a70*/  LDL.LU R152, [R1+0x1f4] ;  /* 0x0001f40001987983 */ /* 0x000f680000300800 */
[----:B------:R-:W5:Y:S04]  /*15a80*/  LDL.LU R22, [R1+0x1f8] ;  /* 0x0001f80001167983 */ /* 0x000f680000300800 */
[----:B------:R-:W5:Y:S04]  /*15a90*/  LDL.LU R20, [R1+0x1fc] ;  /* 0x0001fc0001147983 */ /* 0x000f680000300800 */
[----:B------:R-:W3:Y:S04]  /*15aa0*/  LDL.LU R12, [R1+0x68] ;  /* 0x00006800010c7983 */ /* 0x000ee80000300800 */
[----:B------:R-:W4:Y:S04]  /*15ab0*/  LDL.LU R13, [R1+0x7c] ;  /* 0x00007c00010d7983 */ /* 0x000f280000300800 */
[----:B------:R-:W5:Y:S01]  /*15ac0*/  LDL.LU R18, [R1+0xa4] ;  /* 0x0000a40001127983 */ /* 0x000f620000300800 */
[----:B------:R-:W-:Y:S01]  /*15ad0*/  ISETP.GT.AND P4, PT, R0, 0x1, P3 ;  /* 0x000000010000780c */ /* 0x000fe20001f84270 */
[----:B--2---:R-:W-:-:S02]  /*15ae0*/  FMUL R6, R8, UR22 ;  /* 0x0000001608067c20 */ /* 0x004fc40008400000 */
[----:B------:R0:W-:Y:S04]  /*15af0*/  @P2 STG.E desc[UR18][R4.64+0x20], R7 ;  /* 0x0000200704002986 */ /* 0x0001e8000c101912 */
[----:B0-----:R-:W2:Y:S01]  /*15b00*/  LDL.LU R7, [R1+0x10] ;  /* 0x0000100001077983 */ /* 0x001ea20000300800 */
[----:B------:R-:W-:Y:S01]  /*15b10*/  IMAD.U32 R8, RZ, RZ, UR28 ;  /* 0x0000001cff087e24 */ /* 0x000fe2000f8e00ff */
[----:B------:R-:W-:Y:S01]  /*15b20*/  ISETP.GT.AND P2, PT, R0, 0x8, P1 ;  /* 0x000000080000780c */ /* 0x000fe20000f44270 */
[----:B------:R-:W-:-:S03]  /*15b30*/  UIMAD UR8, UR29, 0x1c, URZ ;  /* 0x0000001c1d0878a4 */ /* 0x000fc6000f8e023f */
[----:B------:R2:W-:Y:S01]  /*15b40*/  @P4 STG.E desc[UR18][R2.64+0x20], R6 ;  /* 0x0000200602004986 */ /* 0x0005e2000c101912 */
[----:B------:R-:W-:Y:S01]  /*15b50*/  IMAD.WIDE.U32 R8, R8, 0x1c, R2 ;  /* 0x0000001c08087825 */ /* 0x000fe200078e0002 */
[----:B------:R-:W-:Y:S01]  /*15b60*/  USHF.L.U32 UR9, UR28, 0x5, URZ ;  /* 0x000000051c097899 */ /* 0x000fe2000800063f */
[----:B------:R-:W-:Y:S01]  /*15b70*/  ISETP.GT.AND P4, PT, R0, 0x9, P1 ;  /* 0x000000090000780c */ /* 0x000fe20000f84270 */
[----:B------:R-:W-:Y:S01]  /*15b80*/  USHF.L.U64.HI UR29, UR28, 0x5, UR29 ;  /* 0x000000051c1d7899 */ /* 0x000fe2000801021d */
[----:B------:R-:W-:Y:S02]  /*15b90*/  VIADD R9, R9, UR8 ;  /* 0x0000000809097c36 */ /* 0x000fe40008000000 */
[----:B------:R-:W-:Y:S01]  /*15ba0*/  FMUL R10, R10, UR22 ;  /* 0x000000160a0a7c20 */ /* 0x000fe20008400000 */
[----:B--2---:R-:W-:-:S05]  /*15bb0*/  FMUL R6, R7, UR22 ;  /* 0x0000001607067c20 */ /* 0x004fca0008400000 */
[----:B------:R0:W-:Y:S02]  /*15bc0*/  @P2 STG.E desc[UR18][R8.64], R6 ;  /* 0x0000000608002986 */ /* 0x0001e4000c101912 */
[----:B0-----:R-:W-:-:S04]  /*15bd0*/  IADD3 R6, P2, R2, UR9, RZ ;  /* 0x0000000902067c10 */ /* 0x001fc8000ff5e0ff */
[----:B------:R-:W-:-:S05]  /*15be0*/  IADD3.X R7, R3, UR29, RZ, P2, !PT ;  /* 0x0000001d03077c10 */ /* 0x000fca00097fe4ff */
[----:B------:R0:W-:Y:S04]  /*15bf0*/  @P4 STG.E desc[UR18][R6.64], R10 ;  /* 0x0000000a06004986 */ /* 0x0001e8000c101912 */
[----:B0-----:R-:W2:Y:S01]  /*15c00*/  LDL.LU R10, [R1+0x18] ;  /* 0x00001800010a7983 */ /* 0x001ea20000300800 */
[----:B------:R-:W-:Y:S01]  /*15c10*/  ISETP.GT.AND P2, PT, R0, 0x8, P3 ;  /* 0x000000080000780c */ /* 0x000fe20001f44270 */
[----:B--2---:R-:W-:-:S12]  /*15c20*/  FMUL R10, R10, UR22 ;  /* 0x000000160a0a7c20 */ /* 0x004fd80008400000 */
[----:B------:R0:W-:Y:S04]  /*15c30*/  @P2 STG.E desc[UR18][R8.64+0x20], R10 ;  /* 0x0000200a08002986 */ /* 0x0001e8000c101912 */
[----:B0-----:R-:W2:Y:S04]  /*15c40*/  LDL.LU R9, [R1+0x1c] ;  /* 0x00001c0001097983 */ /* 0x001ea80000300800 */
[----:B------:R-:W3:Y:S01]  /*15c50*/  LDL.LU R10, [R1+0x20] ;  /* 0x00002000010a7983 */ /* 0x000ee20000300800 */
[----:B------:R-:W-:Y:S01]  /*15c60*/  ISETP.GT.AND P2, PT, R0, 0x9, P3 ;  /* 0x000000090000780c */ /* 0x000fe20001f44270 */
[----:B--2---:R-:W-:Y:S01]  /*15c70*/  FMUL R8, R9, UR22 ;  /* 0x0000001609087c20 */ /* 0x004fe20008400000 */
[----:B---3--:R-:W-:-:S11]  /*15c80*/  FMUL R10, R10, UR22 ;  /* 0x000000160a0a7c20 */ /* 0x008fd60008400000 */
[----:B------:R0:W-:Y:S01]  /*15c90*/  @P2 STG.E desc[UR18][R6.64+0x20], R8 ;  /* 0x0000200806002986 */ /* 0x0001e2000c101912 */
[----:B------:R-:W-:Y:S02]  /*15ca0*/  ISETP.GT.AND P2, PT, R0, 0x10, P1 ;  /* 0x000000100000780c */ /* 0x000fe40000f44270 */
[----:B0-----:R-:W-:-:S05]  /*15cb0*/  MOV R8, UR28 ;  /* 0x0000001c00087c02 */ /* 0x001fca0008000f00 */
[----:B------:R-:W-:-:S04]  /*15cc0*/  IMAD.WIDE.U32 R8, R8, 0x1c, R6 ;  /* 0x0000001c08087825 */ /* 0x000fc800078e0006 */
[----:B------:R-:W-:-:S05]  /*15cd0*/  VIADD R9, R9, UR8 ;  /* 0x0000000809097c36 */ /* 0x000fca0008000000 */
[----:B------:R0:W-:Y:S04]  /*15ce0*/  @P2 STG.E desc[UR18][R8.64], R10 ;  /* 0x0000000a08002986 */ /* 0x0001e8000c101912 */
[----:B0-----:R-:W2:Y:S01]  /*15cf0*/  LDL.LU R10, [R1+0x28] ;  /* 0x00002800010a7983 */ /* 0x001ea20000300800 */
[C---:B------:R-:W-:Y:S01]  /*15d00*/  ISETP.GT.AND P6, PT, R0.reuse, 0x11, P1 ;  /* 0x000000110000780c */ /* 0x040fe20000fc4270 */
[----:B------:R-:W-:Y:S01]  /*15d10*/  FMUL R11, R11, UR22 ;  /* 0x000000160b0b7c20 */ /* 0x000fe20008400000 */
[----:B------:R-:W-:Y:S02]  /*15d20*/  ISETP.GT.AND P2, PT, R0, 0x10, P3 ;  /* 0x000000100000780c */ /* 0x000fe40001f44270 */
[----:B------:R-:W-:Y:S02]  /*15d30*/  IADD3 R6, P5, R6, UR9, RZ ;  /* 0x0000000906067c10 */ /* 0x000fe4000ffbe0ff */
[----:B------:R-:W-:-:S02]  /*15d40*/  ISETP.GT.AND P4, PT, R0, 0x11, P3 ;  /* 0x000000110000780c */ /* 0x000fc40001f84270 */
[----:B------:R-:W-:-:S05]  /*15d50*/  IADD3.X R7, R7, UR29, RZ, P5, !PT ;  /* 0x0000001d07077c10 */ /* 0x000fca000affe4ff */
[----:B------:R0:W-:Y:S04]  /*15d60*/  @P6 STG.E desc[UR18][R6.64], R11 ;  /* 0x0000000b06006986 */ /* 0x0001e8000c101912 */
[----:B0-----:R-:W3:Y:S01]  /*15d70*/  LDL.LU R11, [R1+0x34] ;  /* 0x00003400010b7983 */ /* 0x001ee20000300800 */
[----:B--2---:R-:W-:-:S05]  /*15d80*/  FMUL R10, R10, UR22 ;  /* 0x000000160a0a7c20 */ /* 0x004fca0008400000 */
[----:B------:R0:W-:Y:S04]  /*15d90*/  @P2 STG.E desc[UR18][R8.64+0x20], R10 ;  /* 0x0000200a08002986 */ /* 0x0001e8000c101912 */
[----:B0-----:R-:W2:Y:S04]  /*15da0*/  LDL.LU R9, [R1+0x2c] ;  /* 0x00002c0001097983 */ /* 0x001ea80000300800 */
[----:B------:R-:W4:Y:S01]  /*15db0*/  LDL.LU R10, [R1+0x30] ;  /* 0x00003000010a7983 */ /* 0x000f220000300800 */
[----:B------:R-:W-:Y:S01]  /*15dc0*/  ISETP.GT.AND P2, PT, R0, 0x18, P1 ;  /* 0x000000180000780c */ /* 0x000fe20000f44270 */
[----:B--2---:R-:W-:-:S05]  /*15dd0*/  FMUL R8, R9, UR22 ;  /* 0x0000001609087c20 */ /* 0x004fca0008400000 */
[----:B------:R0:W-:Y:S01]  /*15de0*/  @P4 STG.E desc[UR18][R6.64+0x20], R8 ;  /* 0x0000200806004986 */ /* 0x0001e2000c101912 */
[----:B----4-:R-:W-:Y:S01]  /*15df0*/  FMUL R10, R10, UR22 ;  /* 0x000000160a0a7c20 */ /* 0x010fe20008400000 */
[----:B0-----:R-:W-:-:S04]  /*15e00*/  IMAD.U32 R8, RZ, RZ, UR28 ;  /* 0x0000001cff087e24 */ /* 0x001fc8000f8e00ff */
[----:B------:R-:W-:-:S05]  /*15e10*/  IMAD.WIDE.U32 R8, R8, 0x1c, R6 ;  /* 0x0000001c08087825 */ /* 0x000fca00078e0006 */
[----:B------:R-:W-:-:S05]  /*15e20*/  IADD3 R9, R9, UR8, RZ ;  /* 0x0000000809097c10 */ /* 0x000fca000fffe0ff */
[----:B------:R0:W-:Y:S04]  /*15e30*/  @P2 STG.E desc[UR18][R8.64], R10 ;  /* 0x0000000a08002986 */ /* 0x0001e8000c101912 */
[----:B0-----:R-:W2:Y:S01]  /*15e40*/  LDL.LU R10, [R1+0x38] ;  /* 0x00003800010a7983 */ /* 0x001ea20000300800 */
[C---:B------:R-:W-:Y:S02]  /*15e50*/  ISETP.GT.AND P6, PT, R0.reuse, 0x19, P1 ;  /* 0x000000190000780c */ /* 0x040fe40000fc4270 */
[----:B------:R-:W-:Y:S02]  /*15e60*/  ISETP.GT.AND P2, PT, R0, 0x18, P3 ;  /* 0x000000180000780c */ /* 0x000fe40001f44270 */
[----:B------:R-:W-:Y:S01]  /*15e70*/  IADD3 R6, P5, R6, UR9, RZ ;  /* 0x0000000906067c10 */ /* 0x000fe2000ffbe0ff */
[----:B---3--:R-:W-:-:S03]  /*15e80*/  FMUL R11, R11, UR22 ;  /* 0x000000160b0b7c20 */ /* 0x008fc60008400000 */
[----:B------:R-:W-:-:S05]  /*15e90*/  IADD3.X R7, R7, UR29, RZ, P5, !PT ;  /* 0x0000001d07077c10 */ /* 0x000fca000affe4ff */
[----:B------:R0:W-:Y:S04]  /*15ea0*/  @P6 STG.E desc[UR18][R6.64], R11 ;  /* 0x0000000b06006986 */ /* 0x0001e8000c101912 */
[----:B0-----:R-:W3:Y:S01]  /*15eb0*/  LDL.LU R11, [R1+0x44] ;  /* 0x00004400010b7983 */ /* 0x001ee20000300800 */
[----:B--2---:R-:W-:-:S05]  /*15ec0*/  FMUL R10, R10, UR22 ;  /* 0x000000160a0a7c20 */ /* 0x004fca0008400000 */
[----:B------:R0:W-:Y:S04]  /*15ed0*/  @P2 STG.E desc[UR18][R8.64+0x20], R10 ;  /* 0x0000200a08002986 */ /* 0x0001e8000c101912 */
[----:B0-----:R-:W2:Y:S04]  /*15ee0*/  LDL.LU R9, [R1+0x3c] ;  /* 0x00003c0001097983 */ /* 0x001ea80000300800 */
[----:B------:R-:W4:Y:S01]  /*15ef0*/  LDL.LU R10, [R1+0x40] ;  /* 0x00004000010a7983 */ /* 0x000f220000300800 */
[C---:B------:R-:W-:Y:S02]  /*15f00*/  ISETP.GT.AND P4, PT, R0.reuse, 0x19, P3 ;  /* 0x000000190000780c */ /* 0x040fe40001f84270 */
[----:B------:R-:W-:Y:S01]  /*15f10*/  ISETP.GT.AND P2, PT, R0, 0x20, P1 ;  /* 0x000000200000780c */ /* 0x000fe20000f44270 */
[----:B--2---:R-:W-:-:S10]  /*15f20*/  FMUL R8, R9, UR22 ;  /* 0x0000001609087c20 */ /* 0x004fd40008400000 */
[----:B------:R0:W-:Y:S01]  /*15f30*/  @P4 STG.E desc[UR18][R6.64+0x20], R8 ;  /* 0x0000200806004986 */ /* 0x0001e2000c101912 */
[----:B----4-:R-:W-:Y:S01]  /*15f40*/  FMUL R10, R10, UR22 ;  /* 0x000000160a0a7c20 */ /* 0x010fe20008400000 */
[----:B0-----:R-:W-:-:S04]  /*15f50*/  IMAD.U32 R8, RZ, RZ, UR28 ;  /* 0x0000001cff087e24 */ /* 0x001fc8000f8e00ff */
[----:B------:R-:W-:-:S04]  /*15f60*/  IMAD.WIDE.U32 R8, R8, 0x1c, R6 ;  /* 0x0000001c08087825 */ /* 0x000fc800078e0006 */
[----:B------:R-:W-:-:S05]  /*15f70*/  VIADD R9, R9, UR8 ;  /* 0x0000000809097c36 */ /* 0x000fca0008000000 */
        /* <DEDUP_REMOVED lines=18> */
[----:B0-----:R-:W-:-:S05]  /*160a0*/  MOV R8, UR28 ;  /* 0x0000001c00087c02 */ /* 0x001fca0008000f00 */
        /* <DEDUP_REMOVED lines=16> */
[----:B------:R-:W-:-:S02]  /*161b0*/  ISETP.GT.AND P5, PT, R0, 0x30, P1 ;  /* 0x000000300000780c */ /* 0x000fc40000fa4270 */
[C---:B------:R-:W-:Y:S01]  /*161c0*/  ISETP.GT.AND P6, PT, R0.reuse, 0x31, P1 ;  /* 0x000000310000780c */ /* 0x040fe20000fc4270 */
[----:B---3--:R-:W-:Y:S01]  /*161d0*/  FMUL R11, R11, UR22 ;  /* 0x000000160b0b7c20 */ /* 0x008fe20008400000 */
[----:B------:R-:W-:Y:S01]  /*161e0*/  ISETP.GT.AND P2, PT, R0, 0x30, P3 ;  /* 0x000000300000780c */ /* 0x000fe20001f44270 */
[----:B------:R-:W-:Y:S01]  /*161f0*/  FMUL R12, R12, UR22 ;  /* 0x000000160c0c7c20 */ /* 0x000fe20008400000 */
[----:B--2---:R-:W-:Y:S01]  /*16200*/  FMUL R8, R9, UR22 ;  /* 0x0000001609087c20 */ /* 0x004fe20008400000 */
[----:B------:R-:W-:-:S04]  /*16210*/  IMAD.U32 R9, RZ, RZ, UR28 ;  /* 0x0000001cff097e24 */ /* 0x000fc8000f8e00ff */
[----:B------:R0:W-:Y:S01]  /*16220*/  @P4 STG.E desc[UR18][R6.64+0x20], R8 ;  /* 0x0000200806004986 */ /* 0x0001e2000c101912 */
[----:B----4-:R-:W-:Y:S01]  /*16230*/  FMUL R10, R10, UR22 ;  /* 0x000000160a0a7c20 */ /* 0x010fe20008400000 */
[----:B0-----:R-:W-:Y:S01]  /*16240*/  IMAD.WIDE.U32 R8, R9, 0x1c, R6 ;  /* 0x0000001c09087825 */ /* 0x001fe200078e0006 */
[----:B------:R-:W-:-:S04]  /*16250*/  IADD3 R6, P4, R6, UR9, RZ ;  /* 0x0000000906067c10 */ /* 0x000fc8000ff9e0ff */
[----:B------:R-:W-:Y:S02]  /*16260*/  IADD3 R9, R9, UR8, RZ ;  /* 0x0000000809097c10 */ /* 0x000fe4000fffe0ff */
[----:B------:R-:W-:-:S03]  /*16270*/  IADD3.X R7, R7, UR29, RZ, P4, !PT ;  /* 0x0000001d07077c10 */ /* 0x000fc6000a7fe4ff */
[----:B------:R0:W-:Y:S04]  /*16280*/  @P5 STG.E desc[UR18][R8.64], R11 ;  /* 0x0000000b08005986 */ /* 0x0001e8000c101912 */
[----:B------:R1:W-:Y:S01]  /*16290*/  @P6 STG.E desc[UR18][R6.64], R10 ;  /* 0x0000000a06006986 */ /* 0x0003e2000c101912 */
[----:B0-----:R-:W-:-:S04]  /*162a0*/  IMAD.U32 R11, RZ, RZ, UR28 ;  /* 0x0000001cff0b7e24 */ /* 0x001fc8000f8e00ff */
[----:B-1----:R-:W-:Y:S01]  /*162b0*/  IMAD.WIDE.U32 R10, R11, 0x1c, R6 ;  /* 0x0000001c0b0a7825 */ /* 0x002fe200078e0006 */
[----:B------:R0:W-:Y:S04]  /*162c0*/  @P2 STG.E desc[UR18][R8.64+0x20], R12 ;  /* 0x0000200c08002986 */ /* 0x0001e8000c101912 */
[----:B0-----:R-:W2:Y:S01]  /*162d0*/  LDL.LU R12, [R1+0x78] ;  /* 0x00007800010c7983 */ /* 0x001ea20000300800 */
[----:B------:R-:W-:-:S03]  /*162e0*/  VIADD R9, R11, UR8 ;  /* 0x000000080b097c36 */ /* 0x000fc60008000000 */
[----:B------:R-:W3:Y:S01]  /*162f0*/  LDL.LU R11, [R1+0x6c] ;  /* 0x00006c00010b7983 */ /* 0x000ee20000300800 */
[----:B------:R-:W-:-:S03]  /*16300*/  MOV R8, R10 ;  /* 0x0000000a00087202 */ /* 0x000fc60000000f00 */
[----:B------:R-:W4:Y:S01]  /*16310*/  LDL.LU R10, [R1+0x70] ;  /* 0x00007000010a7983 */ /* 0x000f220000300800 */
[C---:B------:R-:W-:Y:S02]  /*16320*/  ISETP.GT.AND P4, PT, R0.reuse, 0x31, P3 ;  /* 0x000000310000780c */ /* 0x040fe40001f84270 */
[C---:B------:R-:W-:Y:S02]  /*16330*/  ISETP.GT.AND P6, PT, R0.reuse, 0x38, P1 ;  /* 0x000000380000780c */ /* 0x040fe40000fc4270 */
[----:B------:R-:W-:Y:S01]  /*16340*/  ISETP.GT.AND P2, PT, R0, 0x39, P1 ;  /* 0x000000390000780c */ /* 0x000fe20000f44270 */
[----:B------:R-:W-:Y:S01]  /*16350*/  FMUL R14, R14, UR22 ;  /* 0x000000160e0e7c20 */ /* 0x000fe20008400000 */
[----:B---3--:R-:W-:-:S07]  /*16360*/  FMUL R11, R11, UR22 ;  /* 0x000000160b0b7c20 */ /* 0x008fce0008400000 */
[----:B------:R0:W-:Y:S01]  /*16370*/  @P4 STG.E desc[UR18][R6.64+0x20], R11 ;  /* 0x0000200b06004986 */ /* 0x0001e2000c101912 */
[----:B------:R-:W-:Y:S01]  /*16380*/  ISETP.GT.AND P4, PT, R0, 0x38, P3 ;  /* 0x000000380000780c */ /* 0x000fe20001f84270 */
[----:B----4-:R-:W-:Y:S01]  /*16390*/  FMUL R10, R10, UR22 ;  /* 0x000000160a0a7c20 */ /* 0x010fe20008400000 */
[----:B--2---:R-:W-:Y:S01]  /*163a0*/  FMUL R12, R12, UR22 ;  /* 0x000000160c0c7c20 */ /* 0x004fe20008400000 */
[----:B0-----:R-:W-:-:S04]  /*163b0*/  IADD3 R6, P5, R6, UR9, RZ ;  /* 0x0000000906067c10 */ /* 0x001fc8000ffbe0ff */
[----:B------:R-:W-:Y:S01]  /*163c0*/  IADD3.X R7, R7, UR29, RZ, P5, !PT ;  /* 0x0000001d07077c10 */ /* 0x000fe2000affe4ff */
[----:B------:R-:W-:Y:S04]  /*163d0*/  @P6 STG.E desc[UR18][R8.64], R10 ;  /* 0x0000000a08006986 */ /* 0x000fe8000c101912 */
[----:B------:R-:W-:Y:S04]  /*163e0*/  @P2 STG.E desc[UR18][R6.64], R14 ;  /* 0x0000000e06002986 */ /* 0x000fe8000c101912 */
[----:B------:R0:W-:Y:S04]  /*163f0*/  @P4 STG.E desc[UR18][R8.64+0x20], R12 ;  /* 0x0000200c08004986 */ /* 0x0001e8000c101912 */
[----:B0-----:R-:W2:Y:S04]  /*16400*/  LDL.LU R8, [R1+0x80] ;  /* 0x0000800001087983 */ /* 0x001ea80000300800 */
[----:B------:R-:W3:Y:S04]  /*16410*/  LDL.LU R12, [R1+0x84] ;  /* 0x00008400010c7983 */ /* 0x000ee80000300800 */
[----:B------:R-:W4:Y:S01]  /*16420*/  LDL.LU R9, [R1+0x88] ;  /* 0x0000880001097983 */ /* 0x000f220000300800 */
[C---:B------:R-:W-:Y:S01]  /*16430*/  ISETP.GT.AND P6, PT, R0.reuse, 0x39, P3 ;  /* 0x000000390000780c */ /* 0x040fe20001fc4270 */
[----:B------:R-:W-:Y:S01]  /*16440*/  FMUL R13, R13, UR22 ;  /* 0x000000160d0d7c20 */ /* 0x000fe20008400000 */
[----:B------:R-:W-:Y:S01]  /*16450*/  IMAD.U32 R10, RZ, RZ, UR28 ;  /* 0x0000001cff0a7e24 */ /* 0x000fe2000f8e00ff */
[----:B------:R-:W-:-:S02]  /*16460*/  ISETP.GT.AND P5, PT, R0, 0x40, P1 ;  /* 0x000000400000780c */ /* 0x000fc40000fa4270 */
[----:B------:R-:W-:Y:S01]  /*16470*/  ISETP.GT.AND P4, PT, R0, 0x41, P1 ;  /* 0x000000410000780c */ /* 0x000fe20000f84270 */
[----:B------:R-:W-:-:S07]  /*16480*/  IMAD.WIDE.U32 R10, R10, 0x1c, R6 ;  /* 0x0000001c0a0a7825 */ /* 0x000fce00078e0006 */
[----:B------:R0:W-:Y:S01]  /*16490*/  @P6 STG.E desc[UR18][R6.64+0x20], R13 ;  /* 0x0000200d06006986 */ /* 0x0001e2000c101912 */
[----:B------:R-:W-:Y:S01]  /*164a0*/  ISETP.GT.AND P6, PT, R0, 0x40, P3 ;  /* 0x000000400000780c */ /* 0x000fe20001fc4270 */
[----:B------:R-:W-:Y:S01]  /*164b0*/  VIADD R11, R11, UR8 ;  /* 0x000000080b0b7c36 */ /* 0x000fe20008000000 */
[----:B0-----:R-:W-:-:S04]  /*164c0*/  IADD3 R6, P2, R6, UR9, RZ ;  /* 0x0000000906067c10 */ /* 0x001fc8000ff5e0ff */
[----:B------:R-:W-:Y:S01]  /*164d0*/  IADD3.X R7, R7, UR29, RZ, P2, !PT ;  /* 0x0000001d07077c10 */ /* 0x000fe200097fe4ff */
[----:B--2---:R-:W-:Y:S01]  /*164e0*/  FMUL R8, R8, UR22 ;  /* 0x0000001608087c20 */ /* 0x004fe20008400000 */
[----:B---3--:R-:W-:-:S04]  /*164f0*/  FMUL R12, R12, UR22 ;  /* 0x000000160c0c7c20 */ /* 0x008fc80008400000 */
[----:B------:R-:W-:Y:S01]  /*16500*/  @P5 STG.E desc[UR18][R10.64], R8 ;  /* 0x000000080a005986 */ /* 0x000fe2000c101912 */
[----:B----4-:R-:W-:-:S03]  /*16510*/  FMUL R13, R9, UR22 ;  /* 0x00000016090d7c20 */ /* 0x010fc60008400000 */
[----:B------:R0:W-:Y:S04]  /*16520*/  @P4 STG.E desc[UR18][R6.64], R12 ;  /* 0x0000000c06004986 */ /* 0x0001e8000c101912 */
[----:B------:R1:W-:Y:S04]  /*16530*/  @P6 STG.E desc[UR18][R10.64+0x20], R13 ;  /* 0x0000200d0a006986 */ /* 0x0003e8000c101912 */
[----:B0-----:R-:W2:Y:S04]  /*16540*/  LDL.LU R12, [R1+0x8c] ;  /* 0x00008c00010c7983 */ /* 0x001ea80000300800 */
[----:B-1----:R-:W3:Y:S01]  /*16550*/  LDL.LU R11, [R1+0x90] ;  /* 0x00009000010b7983 */ /* 0x002ee20000300800 */
[----:B------:R-:W-:-:S02]  /*16560*/  ISETP.GT.AND P5, PT, R0, 0x41, P3 ;  /* 0x000000410000780c */ /* 0x000fc40001fa4270 */
[----:B------:R-:W-:Y:S02]  /*16570*/  MOV R8, UR28 ;  /* 0x0000001c00087c02 */ /* 0x000fe40008000f00 */
[----:B------:R-:W-:-:S03]  /*16580*/  ISETP.GT.AND P2, PT, R0, 0x48, P1 ;  /* 0x000000480000780c */ /* 0x000fc60000f44270 */
[----:B------:R-:W-:Y:S01]  /*16590*/  IMAD.WIDE.U32 R8, R8, 0x1c, R6 ;  /* 0x0000001c08087825 */ /* 0x000fe200078e0006 */
[----:B------:R-:W-:-:S03]  /*165a0*/  ISETP.GT.AND P4, PT, R0, 0x49, P1 ;  /* 0x000000490000780c */ /* 0x000fc60000f84270 */
[----:B------:R-:W-:Y:S02]  /*165b0*/  VIADD R9, R9, UR8 ;  /* 0x0000000809097c36 */ /* 0x000fe40008000000 */
[----:B------:R-:W-:Y:S01]  /*165c0*/  FMUL R17, R17, UR22 ;  /* 0x0000001611117c20 */ /* 0x000fe20008400000 */
[----:B------:R-:W-:Y:S01]  /*165d0*/  FMUL R19, R19, UR22 ;  /* 0x0000001613137c20 */ /* 0x000fe20008400000 */
[----:B------:R-:W-:Y:S01]  /*165e0*/  FMUL R13, R21, UR22 ;  /* 0x00000016150d7c20 */ /* 0x000fe20008400000 */
[----:B------:R-:W-:Y:S01]  /*165f0*/  FMUL R15, R15, UR22 ;  /* 0x000000160f0f7c20 */ /* 0x000fe20008400000 */
[----:B------:R-:W-:Y:S01]  /*16600*/  MOV R21, UR28 ;  /* 0x0000001c00157c02 */ /* 0x000fe20008000f00 */
[----:B------:R-:W-:Y:S01]  /*16610*/  FMUL R23, R23, UR22 ;  /* 0x0000001617177c20 */ /* 0x000fe20008400000 */
[----:B--2---:R-:W-:Y:S01]  /*16620*/  FMUL R12, R12, UR22 ;  /* 0x000000160c0c7c20 */ /* 0x004fe20008400000 */
[----:B---3--:R-:W-:-:S04]  /*16630*/  FMUL R10, R11, UR22 ;  /* 0x000000160b0a7c20 */ /* 0x008fc80008400000 */
[----:B------:R0:W-:Y:S01]  /*16640*/  @P5 STG.E desc[UR18][R6.64+0x20], R12 ;  /* 0x0000200c06005986 */ /* 0x0001e2000c101912 */
[----:B------:R-:W-:-:S03]  /*16650*/  ISETP.GT.AND P5, PT, R0, 0x48, P3 ;  /* 0x000000480000780c */ /* 0x000fc60001fa4270 */
[----:B------:R1:W-:Y:S01]  /*16660*/  @P2 STG.E desc[UR18][R8.64], R10 ;  /* 0x0000000a08002986 */ /* 0x0003e2000c101912 */
[----:B------:R-:W-:Y:S02]  /*16670*/  ISETP.GT.AND P2, PT, R0, 0x49, P3 ;  /* 0x000000490000780c */ /* 0x000fe40001f44270 */
[----:B0-----:R-:W-:Y:S01]  /*16680*/  IADD3 R6, P6, R6, UR9, RZ ;  /* 0x0000000906067c10 */ /* 0x001fe2000ffde0ff */
[----:B------:R-:W-:-:S03]  /*16690*/  IMAD.U32 R11, RZ, RZ, UR28 ;  /* 0x0000001cff0b7e24 */ /* 0x000fc6000f8e00ff */
[----:B------:R-:W-:Y:S02]  /*166a0*/  IADD3.X R7, R7, UR29, RZ, P6, !PT ;  /* 0x0000001d07077c10 */ /* 0x000fe4000b7fe4ff */
[----:B------:R-:W-:-:S03]  /*166b0*/  ISETP.GT.AND P6, PT, R0, 0x50, P1 ;  /* 0x000000500000780c */ /* 0x000fc60000fc4270 */
[----:B------:R-:W-:Y:S01]  /*166c0*/  @P4 STG.E desc[UR18][R6.64], R17 ;  /* 0x0000001106004986 */ /* 0x000fe2000c101912 */
[----:B-1----:R-:W-:-:S03]  /*166d0*/  IMAD.WIDE.U32 R10, R11, 0x1c, R6 ;  /* 0x0000001c0b0a7825 */ /* 0x002fc600078e0006 */
[----:B------:R0:W-:Y:S01]  /*166e0*/  @P5 STG.E desc[UR18][R8.64+0x20], R19 ;  /* 0x0000201308005986 */ /* 0x0001e2000c101912 */
[----:B------:R-:W-:-:S03]  /*166f0*/  VIADD R11, R11, UR8 ;  /* 0x000000080b0b7c36 */ /* 0x000fc60008000000 */
[----:B------:R1:W-:Y:S01]  /*16700*/  @P2 STG.E desc[UR18][R6.64+0x20], R13 ;  /* 0x0000200d06002986 */ /* 0x0003e2000c101912 */
[----:B------:R-:W-:Y:S02]  /*16710*/  ISETP.GT.AND P2, PT, R0, 0x51, P1 ;  /* 0x000000510000780c */ /* 0x000fe40000f44270 */
[----:B0-----:R-:W-:Y:S02]  /*16720*/  IADD3 R8, P4, R6, UR9, RZ ;  /* 0x0000000906087c10 */ /* 0x001fe4000ff9e0ff */
[C---:B------:R-:W-:Y:S02]  /*16730*/  ISETP.GT.AND P5, PT, R0.reuse, 0x51, P3 ;  /* 0x000000510000780c */ /* 0x040fe40001fa4270 */
[----:B------:R-:W-:Y:S02]  /*16740*/  IADD3.X R9, R7, UR29, RZ, P4, !PT ;  /* 0x0000001d07097c10 */ /* 0x000fe4000a7fe4ff */
[C---:B------:R-:W-:Y:S01]  /*16750*/  ISETP.GT.AND P4, PT, R0.reuse, 0x50, P3 ;  /* 0x000000500000780c */ /* 0x040fe20001f84270 */
[----:B------:R0:W-:Y:S01]  /*16760*/  @P6 STG.E desc[UR18][R10.64], R15 ;  /* 0x0000000f0a006986 */ /* 0x0001e2000c101912 */
[----:B------:R-:W-:Y:S01]  /*16770*/  ISETP.GT.AND P6, PT, R0, 0x58, P1 ;  /* 0x000000580000780c */ /* 0x000fe20000fc4270 */
[----:B-----5:R-:W-:Y:S01]  /*16780*/  FMUL R17, R18, UR22 ;  /* 0x0000001612117c20 */ /* 0x020fe20008400000 */
[----:B-1----:R-:W-:-:S04]  /*16790*/  IMAD.WIDE.U32 R6, R21, 0x1c, R8 ;  /* 0x0000001c15067825 */ /* 0x002fc800078e0008 */
[----:B------:R-:W-:Y:S01]  /*167a0*/  FMUL R19, R235, UR22 ;  /* 0x00000016eb137c20 */ /* 0x000fe20008400000 */
[----:B------:R-:W-:Y:S01]  /*167b0*/  FMUL R21, R153, UR22 ;  /* 0x0000001699157c20 */ /* 0x000fe20008400000 */
[----:B------:R1:W-:Y:S01]  /*167c0*/  @P2 STG.E desc[UR18][R8.64], R17 ;  /* 0x0000001108002986 */ /* 0x0003e2000c101912 */
[----:B------:R-:W-:Y:S01]  /*167d0*/  VIADD R7, R7, UR8 ;  /* 0x0000000807077c36 */ /* 0x000fe20008000000 */
[C---:B------:R-:W-:Y:S02]  /*167e0*/  ISETP.GT.AND P2, PT, R0.reuse, 0x59, P1 ;  /* 0x000000590000780c */ /* 0x040fe40000f44270 */
[----:B------:R-:W-:Y:S01]  /*167f0*/  @P4 STG.E desc[UR18][R10.64+0x20], R19 ;  /* 0x000020130a004986 */ /* 0x000fe2000c101912 */
[----:B------:R-:W-:-:S03]  /*16800*/  ISETP.GT.AND P4, PT, R0, 0x58, P3 ;  /* 0x000000580000780c */ /* 0x000fc60001f84270 */
[----:B------:R2:W-:Y:S01]  /*16810*/  @P5 STG.E desc[UR18][R8.64+0x20], R21 ;  /* 0x0000201508005986 */ /* 0x0005e2000c101912 */
[----:B------:R-:W-:Y:S02]  /*16820*/  IADD3 R12, P5, R8, UR9, RZ ;  /* 0x00000009080c7c10 */ /* 0x000fe4000ffbe0ff */
[----:B------:R-:W-:Y:S01]  /*16830*/  MOV R153, UR28 ;  /* 0x0000001c00997c02 */ /* 0x000fe20008000f00 */
[----:B------:R-:W-:Y:S01]  /*16840*/  @P6 STG.E desc[UR18][R6.64], R23 ;  /* 0x0000001706006986 */ /* 0x000fe2000c101912 */
[C---:B------:R-:W-:Y:S02]  /*16850*/  ISETP.GT.AND P6, PT, R0.reuse, 0x59, P3 ;  /* 0x000000590000780c */ /* 0x040fe40001fc4270 */
[----:B------:R-:W-:Y:S02]  /*16860*/  IADD3.X R13, R9, UR29, RZ, P5, !PT ;  /* 0x0000001d090d7c10 */ /* 0x000fe4000affe4ff */
[----:B------:R-:W-:Y:S01]  /*16870*/  ISETP.GT.AND P5, PT, R0, 0x60, P1 ;  /* 0x000000600000780c */ /* 0x000fe20000fa4270 */
[----:B0-----:R-:W-:Y:S01]  /*16880*/  FMUL R15, R234, UR22 ;  /* 0x00000016ea0f7c20 */ /* 0x001fe20008400000 */
[----:B-1----:R-:W-:Y:S01]  /*16890*/  FMUL R17, R233, UR22 ;  /* 0x00000016e9117c20 */ /* 0x002fe20008400000 */
[----:B--2---:R-:W-:-:S04]  /*168a0*/  IMAD.WIDE.U32 R8, R153, 0x1c, R12 ;  /* 0x0000001c99087825 */ /* 0x004fc800078e000c */
[----:B------:R-:W-:Y:S01]  /*168b0*/  FMUL R19, R232, UR22 ;  /* 0x00000016e8137c20 */ /* 0x000fe20008400000 */
[----:B------:R-:W-:Y:S01]  /*168c0*/  FMUL R21, R230, UR22 ;  /* 0x00000016e6157c20 */ /* 0x000fe20008400000 */
[----:B------:R-:W-:Y:S01]  /*168d0*/  @P2 STG.E desc[UR18][R12.64], R15 ;  /* 0x0000000f0c002986 */ /* 0x000fe2000c101912 */
[----:B------:R-:W-:Y:S01]  /*168e0*/  VIADD R9, R9, UR8 ;  /* 0x0000000809097c36 */ /* 0x000fe20008000000 */
[----:B------:R-:W-:Y:S02]  /*168f0*/  IADD3 R10, P2, R12, UR9, RZ ;  /* 0x000000090c0a7c10 */ /* 0x000fe4000ff5e0ff */
[----:B------:R0:W-:Y:S01]  /*16900*/  @P4 STG.E desc[UR18][R6.64+0x20], R17 ;  /* 0x0000201106004986 */ /* 0x0001e2000c101912 */
[C---:B------:R-:W-:Y:S02]  /*16910*/  ISETP.GT.AND P4, PT, R0.reuse, 0x61, P1 ;  /* 0x000000610000780c */ /* 0x040fe40000f84270 */
[----:B------:R-:W-:Y:S01]  /*16920*/  IADD3.X R11, R13, UR29, RZ, P2, !PT ;  /* 0x0000001d0d0b7c10 */ /* 0x000fe200097fe4ff */
[----:B------:R1:W-:Y:S01]  /*16930*/  @P6 STG.E desc[UR18][R12.64+0x20], R19 ;  /* 0x000020130c006986 */ /* 0x0003e2000c101912 */
[----:B------:R-:W-:-:S03]  /*16940*/  ISETP.GT.AND P6, PT, R0, 0x60, P3 ;  /* 0x000000600000780c */ /* 0x000fc60001fc4270 */
[----:B------:R2:W-:Y:S01]  /*16950*/  @P5 STG.E desc[UR18][R8.64], R21 ;  /* 0x0000001508005986 */ /* 0x0005e2000c101912 */
[C---:B------:R-:W-:Y:S02]  /*16960*/  ISETP.GT.AND P5, PT, R0.reuse, 0x61, P3 ;  /* 0x000000610000780c */ /* 0x040fe40001fa4270 */
[----:B------:R-:W-:Y:S01]  /*16970*/  ISETP.GT.AND P2, PT, R0, 0x68, P1 ;  /* 0x000000680000780c */ /* 0x000fe20000f44270 */
[----:B0-----:R-:W-:Y:S02]  /*16980*/  IMAD.U32 R7, RZ, RZ, UR28 ;  /* 0x0000001cff077e24 */ /* 0x001fe4000f8e00ff */
[----:B------:R-:W-:Y:S02]  /*16990*/  FMUL R15, R229, UR22 ;  /* 0x00000016e50f7c20 */ /* 0x000fe40008400000 */
[----:B------:R-:W-:-:S04]  /*169a0*/  IMAD.WIDE.U32 R6, R7, 0x1c, R10 ;  /* 0x0000001c07067825 */ /* 0x000fc800078e000a */
[----:B------:R-:W-:Y:S01]  /*169b0*/  FMUL R17, R228, UR22 ;  /* 0x00000016e4117c20 */ /* 0x000fe20008400000 */
[----:B-1----:R-:W-:Y:S01]  /*169c0*/  FMUL R19, R227, UR22 ;  /* 0x00000016e3137c20 */ /* 0x002fe20008400000 */
[----:B------:R0:W-:Y:S01]  /*169d0*/  @P4 STG.E desc[UR18][R10.64], R15 ;  /* 0x0000000f0a004986 */ /* 0x0001e2000c101912 */
[----:B--2---:R-:W-:Y:S01]  /*169e0*/  FMUL R21, R226, UR22 ;  /* 0x00000016e2157c20 */ /* 0x004fe20008400000 */
[----:B------:R-:W-:Y:S02]  /*169f0*/  IADD3 R7, R7, UR8, RZ ;  /* 0x0000000807077c10 */ /* 0x000fe4000fffe0ff */
[----:B------:R-:W-:Y:S01]  /*16a00*/  ISETP.GT.AND P4, PT, R0, 0x69, P1 ;  /* 0x000000690000780c */ /* 0x000fe20000f84270 */
[----:B------:R1:W-:Y:S01]  /*16a10*/  @P6 STG.E desc[UR18][R8.64+0x20], R17 ;  /* 0x0000201108006986 */ /* 0x0003e2000c101912 */
[----:B------:R-:W-:-:S03]  /*16a20*/  IADD3 R12, P6, R10, UR9, RZ ;  /* 0x000000090a0c7c10 */ /* 0x000fc6000ffde0ff */
[----:B------:R2:W-:Y:S01]  /*16a30*/  @P5 STG.E desc[UR18][R10.64+0x20], R19 ;  /* 0x000020130a005986 */ /* 0x0005e2000c101912 */
[----:B------:R-:W-:-:S03]  /*16a40*/  ISETP.GT.AND P5, PT, R0, 0x68, P3 ;  /* 0x000000680000780c */ /* 0x000fc60001fa4270 */
[----:B------:R3:W-:Y:S01]  /*16a50*/  @P2 STG.E desc[UR18][R6.64], R21 ;  /* 0x0000001506002986 */ /* 0x0007e2000c101912 */
[----:B------:R-:W-:Y:S01]  /*16a60*/  ISETP.GT.AND P2, PT, R0, 0x69, P3 ;  /* 0x000000690000780c */ /* 0x000fe20001f44270 */
[----:B0-----:R-:W-:Y:S01]  /*16a70*/  FMUL R15, R225, UR22 ;  /* 0x00000016e10f7c20 */ /* 0x001fe20008400000 */
[----:B------:R-:W-:Y:S01]  /*16a80*/  IADD3.X R13, R11, UR29, RZ, P6, !PT ;  /* 0x0000001d0b0d7c10 */ /* 0x000fe2000b7fe4ff */
[----:B-1----:R-:W-:Y:S01]  /*16a90*/  FMUL R17, R224, UR22 ;  /* 0x00000016e0117c20 */ /* 0x002fe20008400000 */
[----:B------:R-:W-:Y:S01]  /*16aa0*/  IMAD.U32 R9, RZ, RZ, UR28 ;  /* 0x0000001cff097e24 */ /* 0x000fe2000f8e00ff */
[----:B------:R-:W-:Y:S01]  /*16ab0*/  ISETP.GT.AND P6, PT, R0, 0x70, P1 ;  /* 0x000000700000780c */ /* 0x000fe20000fc4270 */
[----:B--2---:R-:W-:Y:S01]  /*16ac0*/  FMUL R19, R223, UR22 ;  /* 0x00000016df137c20 */ /* 0x004fe20008400000 */
[----:B------:R0:W-:Y:S01]  /*16ad0*/  @P4 STG.E desc[UR18][R12.64], R15 ;  /* 0x0000000f0c004986 */ /* 0x0001e2000c101912 */
[----:B------:R-:W-:Y:S01]  /*16ae0*/  IADD3 R8, P4, R12, UR9, RZ ;  /* 0x000000090c087c10 */ /* 0x000fe2000ff9e0ff */
[----:B------:R-:W-:-:S02]  /*16af0*/  IMAD.WIDE.U32 R10, R9, 0x1c, R12 ;  /* 0x0000001c090a7825 */ /* 0x000fc400078e000c */
[----:B------:R-:W-:Y:S01]  /*16b00*/  @P5 STG.E desc[UR18][R6.64+0x20], R17 ;  /* 0x0000201106005986 */ /* 0x000fe2000c101912 */
[----:B------:R-:W-:-:S03]  /*16b10*/  IADD3.X R9, R13, UR29, RZ, P4, !PT ;  /* 0x0000001d0d097c10 */ /* 0x000fc6000a7fe4ff */
[----:B------:R1:W-:Y:S01]  /*16b20*/  @P2 STG.E desc[UR18][R12.64+0x20], R19 ;  /* 0x000020130c002986 */ /* 0x0003e2000c101912 */
[----:B------:R-:W-:Y:S01]  /*16b30*/  ISETP.GT.AND P2, PT, R0, 0x71, P1 ;  /* 0x000000710000780c */ /* 0x000fe20000f44270 */
[----:B---3--:R-:W-:Y:S01]  /*16b40*/  FMUL R21, R222, UR22 ;  /* 0x00000016de157c20 */ /* 0x008fe20008400000 */
[C---:B------:R-:W-:Y:S01]  /*16b50*/  ISETP.GT.AND P4, PT, R0.reuse, 0x70, P3 ;  /* 0x000000700000780c */ /* 0x040fe20001f84270 */
[----:B------:R-:W-:Y:S01]  /*16b60*/  IMAD.MOV.U32 R14, RZ, RZ, R10 ;  /* 0x000000ffff0e7224 */ /* 0x000fe200078e000a */
[----:B0-----:R-:W-:Y:S02]  /*16b70*/  IADD3 R15, R11, UR8, RZ ;  /* 0x000000080b0f7c10 */ /* 0x001fe4000fffe0ff */
[C---:B------:R-:W-:Y:S01]  /*16b80*/  ISETP.GT.AND P5, PT, R0.reuse, 0x71, P3 ;  /* 0x000000710000780c */ /* 0x040fe20001fa4270 */
[----:B------:R-:W-:Y:S02]  /*16b90*/  IMAD.U32 R23, RZ, RZ, UR28 ;  /* 0x0000001cff177e24 */ /* 0x000fe4000f8e00ff */
[----:B------:R0:W-:Y:S01]  /*16ba0*/  @P6 STG.E desc[UR18][R14.64], R21 ;  /* 0x000000150e006986 */ /* 0x0001e2000c101912 */
[----:B------:R-:W-:Y:S01]  /*16bb0*/  ISETP.GT.AND P6, PT, R0, 0x78, P1 ;  /* 0x000000780000780c */ /* 0x000fe20000fc4270 */
[----:B-1----:R-:W-:Y:S01]  /*16bc0*/  FMUL R13, R221, UR22 ;  /* 0x00000016dd0d7c20 */ /* 0x002fe20008400000 */
[----:B------:R-:W-:Y:S01]  /*16bd0*/  FMUL R17, R220, UR22 ;  /* 0x00000016dc117c20 */ /* 0x000fe20008400000 */
[----:B------:R-:W-:Y:S01]  /*16be0*/  FMUL R19, R219, UR22 ;  /* 0x00000016db137c20 */ /* 0x000fe20008400000 */
[----:B------:R-:W-:-:S02]  /*16bf0*/  IMAD.WIDE.U32 R6, R23, 0x1c, R8 ;  /* 0x0000001c17067825 */ /* 0x000fc400078e0008 */
[----:B------:R-:W-:Y:S02]  /*16c00*/  @P2 STG.E desc[UR18][R8.64], R13 ;  /* 0x0000000d08002986 */ /* 0x000fe4000c101912 */
[----:B------:R-:W-:Y:S01]  /*16c10*/  FMUL R23, R218, UR22 ;  /* 0x00000016da177c20 */ /* 0x000fe20008400000 */
[----:B------:R-:W-:Y:S01]  /*16c20*/  VIADD R7, R7, UR8 ;  /* 0x0000000807077c36 */ /* 0x000fe20008000000 */
[----:B------:R-:W-:Y:S01]  /*16c30*/  @P4 STG.E desc[UR18][R14.64+0x20], R17 ;  /* 0x000020110e004986 */ /* 0x000fe2000c101912 */
[----:B------:R-:W-:-:S03]  /*16c40*/  ISETP.GT.AND P2, PT, R0, 0x79, P1 ;  /* 0x000000790000780c */ /* 0x000fc60000f44270 */
[----:B------:R1:W-:Y:S01]  /*16c50*/  @P5 STG.E desc[UR18][R8.64+0x20], R19 ;  /* 0x0000201308005986 */ /* 0x0003e2000c101912 */
[----:B------:R-:W-:Y:S02]  /*16c60*/  IADD3 R10, P5, R8, UR9, RZ ;  /* 0x00000009080a7c10 */ /* 0x000fe4000ffbe0ff */
[C---:B------:R-:W-:Y:S01]  /*16c70*/  ISETP.GT.AND P4, PT, R0.reuse, 0x78, P3 ;  /* 0x000000780000780c */ /* 0x040fe20001f84270 */
[----:B------:R-:W-:Y:S01]  /*16c80*/  @P6 STG.E desc[UR18][R6.64], R23 ;  /* 0x0000001706006986 */ /* 0x000fe2000c101912 */
[----:B------:R-:W-:Y:S02]  /*16c90*/  IADD3.X R11, R9, UR29, RZ, P5, !PT ;  /* 0x0000001d090b7c10 */ /* 0x000fe4000affe4ff */
[C---:B------:R-:W-:Y:S02]  /*16ca0*/  ISETP.GT.AND P6, PT, R0.reuse, 0x79, P3 ;  /* 0x000000790000780c */ /* 0x040fe40001fc4270 */
[----:B------:R-:W-:Y:S01]  /*16cb0*/  ISETP.GT.AND P5, PT, R0, 0x80, P1 ;  /* 0x000000800000780c */ /* 0x000fe20000fa4270 */
[----:B0-----:R-:W-:Y:S01]  /*16cc0*/  FMUL R21, R217, UR22 ;  /* 0x00000016d9157c20 */ /* 0x001fe20008400000 */
[----:B-1----:R-:W-:-:S04]  /*16cd0*/  IMAD.WIDE.U32 R8, R153, 0x1c, R10 ;  /* 0x0000001c99087825 */ /* 0x002fc800078e000a */
[----:B------:R-:W-:Y:S01]  /*16ce0*/  FMUL R17, R216, UR22 ;  /* 0x00000016d8117c20 */ /* 0x000fe20008400000 */
[----:B------:R-:W-:Y:S01]  /*16cf0*/  FMUL R19, R215, UR22 ;  /* 0x00000016d7137c20 */ /* 0x000fe20008400000 */
[----:B------:R-:W-:Y:S01]  /*16d00*/  @P2 STG.E desc[UR18][R10.64], R21 ;  /* 0x000000150a002986 */ /* 0x000fe2000c101912 */
[----:B------:R-:W-:Y:S01]  /*16d10*/  IMAD.MOV.U32 R14, RZ, RZ, R8 ;  /* 0x000000ffff0e7224 */ /* 0x000fe200078e0008 */
[----:B------:R-:W-:Y:S01]  /*16d20*/  IADD3 R15, R9, UR8, RZ ;  /* 0x00000008090f7c10 */ /* 0x000fe2000fffe0ff */
[----:B------:R-:W-:Y:S01]  /*16d30*/  FMUL R9, R214, UR22 ;  /* 0x00000016d6097c20 */ /* 0x000fe20008400000 */
[----:B------:R-:W-:Y:S01]  /*16d40*/  IADD3 R12, P2, R10, UR9, RZ ;  /* 0x000000090a0c7c10 */ /* 0x000fe2000ff5e0ff */
        /* <DEDUP_REMOVED lines=11> */
[----:B-1----:R-:W-:Y:S01]  /*16e00*/  FMUL R11, R212, UR22 ;  /* 0x00000016d40b7c20 */ /* 0x002fe20008400000 */
[----:B------:R-:W-:Y:S01]  /*16e10*/  FMUL R19, R211, UR22 ;  /* 0x00000016d3137c20 */ /* 0x000fe20008400000 */
[----:B------:R-:W-:Y:S01]  /*16e20*/  FMUL R23, R210, UR22 ;  /* 0x00000016d2177c20 */ /* 0x000fe20008400000 */
[----:B------:R-:W-:Y:S01]  /*16e30*/  IMAD.MOV.U32 R16, RZ, RZ, R6 ;  /* 0x000000ffff107224 */ /* 0x000fe200078e0006 */
[----:B------:R-:W-:Y:S01]  /*16e40*/  IADD3 R17, R7, UR8, RZ ;  /* 0x0000000807117c10 */ /* 0x000fe2000fffe0ff */
[----:B------:R-:W-:Y:S01]  /*16e50*/  @P4 STG.E desc[UR18][R12.64], R21 ;  /* 0x000000150c004986 */ /* 0x000fe2000c101912 */
[----:B------:R-:W-:-:S03]  /*16e60*/  ISETP.GT.AND P4, PT, R0, 0x89, P1 ;  /* 0x000000890000780c */ /* 0x000fc60000f84270 */
[----:B------:R0:W-:Y:S01]  /*16e70*/  @P6 STG.E desc[UR18][R14.64+0x20], R11 ;  /* 0x0000200b0e006986 */ /* 0x0001e2000c101912 */
[----:B------:R-:W-:-:S03]  /*16e80*/  IADD3 R8, P6, R12, UR9, RZ ;  /* 0x000000090c087c10 */ /* 0x000fc6000ffde0ff */
[----:B------:R1:W-:Y:S01]  /*16e90*/  @P5 STG.E desc[UR18][R12.64+0x20], R19 ;  /* 0x000020130c005986 */ /* 0x0003e2000c101912 */
[----:B------:R-:W-:-:S03]  /*16ea0*/  ISETP.GT.AND P5, PT, R0, 0x88, P3 ;  /* 0x000000880000780c */ /* 0x000fc60001fa4270 */
[----:B------:R3:W-:Y:S01]  /*16eb0*/  @P2 STG.E desc[UR18][R16.64], R23 ;  /* 0x0000001710002986 */ /* 0x0007e2000c101912 */
[----:B------:R-:W-:Y:S02]  /*16ec0*/  ISETP.GT.AND P2, PT, R0, 0x89, P3 ;  /* 0x000000890000780c */ /* 0x000fe40001f44270 */
[----:B--2---:R-:W-:Y:S01]  /*16ed0*/  IADD3.X R9, R13, UR29, RZ, P6, !PT ;  /* 0x0000001d0d097c10 */ /* 0x004fe2000b7fe4ff */
[----:B0-----:R-:W-:Y:S01]  /*16ee0*/  FMUL R15, R209, UR22 ;  /* 0x00000016d10f7c20 */ /* 0x001fe20008400000 */
[----:B------:R-:W-:Y:S01]  /*16ef0*/  FMUL R21, R208, UR22 ;  /* 0x00000016d0157c20 */ /* 0x000fe20008400000 */
[----:B------:R-:W-:Y:S01]  /*16f00*/  IMAD.U32 R7, RZ, RZ, UR28 ;  /* 0x0000001cff077e24 */ /* 0x000fe2000f8e00ff */
[----:B------:R-:W-:Y:S01]  /*16f10*/  ISETP.GT.AND P6, PT, R0, 0x90, P1 ;  /* 0x000000900000780c */ /* 0x000fe20000fc4270 */
[----:B-1----:R-:W-:Y:S01]  /*16f20*/  FMUL R19, R207, UR22 ;  /* 0x00000016cf137c20 */ /* 0x002fe20008400000 */
[----:B------:R0:W-:Y:S01]  /*16f30*/  @P4 STG.E desc[UR18][R8.64], R15 ;  /* 0x0000000f08004986 */ /* 0x0001e2000c101912 */
[----:B------:R-:W-:Y:S01]  /*16f40*/  IADD3 R10, P4, R8, UR9, RZ ;  /* 0x00000009080a7c10 */ /* 0x000fe2000ff9e0ff */
[----:B------:R-:W-:-:S02]  /*16f50*/  IMAD.WIDE.U32 R6, R7, 0x1c, R8 ;  /* 0x0000001c07067825 */ /* 0x000fc400078e0008 */
[----:B------:R1:W-:Y:S01]  /*16f60*/  @P5 STG.E desc[UR18][R16.64+0x20], R21 ;  /* 0x0000201510005986 */ /* 0x0003e2000c101912 */
[----:B------:R-:W-:Y:S01]  /*16f70*/  IADD3.X R11, R9, UR29, RZ, P4, !PT ;  /* 0x0000001d090b7c10 */ /* 0x000fe2000a7fe4ff */
[----:B---3--:R-:W-:Y:S02]  /*16f80*/  FMUL R23, R206, UR22 ;  /* 0x00000016ce177c20 */ /* 0x008fe40008400000 */
[----:B------:R2:W-:Y:S01]  /*16f90*/  @P2 STG.E desc[UR18][R8.64+0x20], R19 ;  /* 0x0000201308002986 */ /* 0x0005e2000c101912 */
[C---:B------:R-:W-:Y:S01]  /*16fa0*/  ISETP.GT.AND P2, PT, R0.reuse, 0x91, P1 ;  /* 0x000000910000780c */ /* 0x040fe20000f44270 */
[----:B------:R-:W-:Y:S01]  /*16fb0*/  IMAD.MOV.U32 R14, RZ, RZ, R6 ;  /* 0x000000ffff0e7224 */ /* 0x000fe200078e0006 */
[C---:B------:R-:W-:Y:S01]  /*16fc0*/  ISETP.GT.AND P4, PT, R0.reuse, 0x90, P3 ;  /* 0x000000900000780c */ /* 0x040fe20001f84270 */
[----:B0-----:R-:W-:Y:S01]  /*16fd0*/  VIADD R15, R7, UR8 ;  /* 0x00000008070f7c36 */ /* 0x001fe20008000000 */
[----:B------:R-:W-:Y:S02]  /*16fe0*/  ISETP.GT.AND P5, PT, R0, 0x91, P3 ;  /* 0x000000910000780c */ /* 0x000fe40001fa4270 */
[----:B------:R-:W-:-:S02]  /*16ff0*/  MOV R13, UR28 ;  /* 0x0000001c000d7c02 */ /* 0x000fc40008000f00 */
[----:B------:R-:W-:Y:S01]  /*17000*/  @P6 STG.E desc[UR18][R14.64], R23 ;  /* 0x000000170e006986 */ /* 0x000fe2000c101912 */
[----:B------:R-:W-:Y:S01]  /*17010*/  ISETP.GT.AND P6, PT, R0, 0x98, P1 ;  /* 0x000000980000780c */ /* 0x000fe20000fc4270 */
[----:B-1----:R-:W-:Y:S01]  /*17020*/  FMUL R17, R204, UR22 ;  /* 0x00000016cc117c20 */ /* 0x002fe20008400000 */
[----:B--2---:R-:W-:Y:S01]  /*17030*/  FMUL R9, R205, UR22 ;  /* 0x00000016cd097c20 */ /* 0x004fe20008400000 */
[----:B------:R-:W-:-:S04]  /*17040*/  IMAD.WIDE.U32 R12, R13, 0x1c, R10 ;  /* 0x0000001c0d0c7825 */ /* 0x000fc800078e000a */
[----:B------:R-:W-:Y:S01]  /*17050*/  FMUL R19, R203, UR22 ;  /* 0x00000016cb137c20 */ /* 0x000fe20008400000 */
[----:B------:R-:W-:Y:S01]  /*17060*/  FMUL R21, R202, UR22 ;  /* 0x00000016ca157c20 */ /* 0x000fe20008400000 */
[----:B------:R0:W-:Y:S01]  /*17070*/  @P2 STG.E desc[UR18][R10.64], R9 ;  /* 0x000000090a002986 */ /* 0x0001e2000c101912 */
[----:B------:R-:W-:-:S03]  /*17080*/  IADD3 R13, R13, UR8, RZ ;  /* 0x000000080d0d7c10 */ /* 0x000fc6000fffe0ff */
[----:B------:R1:W-:Y:S01]  /*17090*/  @P4 STG.E desc[UR18][R14.64+0x20], R17 ;  /* 0x000020110e004986 */ /* 0x0003e2000c101912 */
        /* <DEDUP_REMOVED lines=8> */
[----:B0-----:R-:W-:-:S04]  /*17120*/  IMAD.WIDE.U32 R8, R153, 0x1c, R6 ;  /* 0x0000001c99087825 */ /* 0x001fc800078e0006 */
[----:B------:R-:W-:Y:S01]  /*17130*/  FMUL R23, R201, UR22 ;  /* 0x00000016c9177c20 */ /* 0x000fe20008400000 */
[----:B-1----:R-:W-:Y:S01]  /*17140*/  FMUL R17, R200, UR22 ;  /* 0x00000016c8117c20 */ /* 0x002fe20008400000 */
[----:B--2---:R-:W-:Y:S01]  /*17150*/  FMUL R19, R199, UR22 ;  /* 0x00000016c7137c20 */ /* 0x004fe20008400000 */
[----:B------:R-:W-:Y:S02]  /*17160*/  VIADD R15, R9, UR8 ;  /* 0x00000008090f7c36 */ /* 0x000fe40008000000 */
[----:B------:R-:W-:Y:S01]  /*17170*/  FMUL R9, R198, UR22 ;  /* 0x00000016c6097c20 */ /* 0x000fe20008400000 */
[----:B------:R-:W-:Y:S01]  /*17180*/  IMAD.MOV.U32 R14, RZ, RZ, R8 ;  /* 0x000000ffff0e7224 */ /* 0x000fe200078e0008 */
[----:B------:R-:W-:Y:S01]  /*17190*/  @P2 STG.E desc[UR18][R6.64], R23 ;  /* 0x0000001706002986 */ /* 0x000fe2000c101912 */
[----:B------:R-:W-:-:S03]  /*171a0*/  IADD3 R10, P2, R6, UR9, RZ ;  /* 0x00000009060a7c10 */ /* 0x000fc6000ff5e0ff */
[----:B------:R0:W-:Y:S01]  /*171b0*/  @P4 STG.E desc[UR18][R12.64+0x20], R17 ;  /* 0x000020110c004986 */ /* 0x0001e2000c101912 */
[----:B------:R-:W-:-:S03]  /*171c0*/  ISETP.GT.AND P4, PT, R0, 0xa1, P1 ;  /* 0x000000a10000780c */ /* 0x000fc60000f84270 */
[----:B------:R1:W-:Y:S01]  /*171d0*/  @P6 STG.E desc[UR18][R6.64+0x20], R19 ;  /* 0x0000201306006986 */ /* 0x0003e2000c101912 */
[C---:B------:R-:W-:Y:S02]  /*171e0*/  ISETP.GT.AND P6, PT, R0.reuse, 0xa0, P3 ;  /* 0x000000a00000780c */ /* 0x040fe40001fc4270 */
[----:B------:R-:W-:Y:S01]  /*171f0*/  IADD3.X R11, R7, UR29, RZ, P2, !PT ;  /* 0x0000001d070b7c10 */ /* 0x000fe200097fe4ff */
[----:B------:R2:W-:Y:S01]  /*17200*/  @P5 STG.E desc[UR18][R14.64], R9 ;  /* 0x000000090e005986 */ /* 0x0005e2000c101912 */
[C---:B------:R-:W-:Y:S02]  /*17210*/  ISETP.GT.AND P5, PT, R0.reuse, 0xa1, P3 ;  /* 0x000000a10000780c */ /* 0x040fe40001fa4270 */
[----:B------:R-:W-:Y:S02]  /*17220*/  ISETP.GT.AND P2, PT, R0, 0xa8, P1 ;  /* 0x000000a80000780c */ /* 0x000fe40000f44270 */
[----:B0-----:R-:W-:Y:S01]  /*17230*/  MOV R13, UR28 ;  /* 0x0000001c000d7c02 */ /* 0x001fe20008000f00 */
[----:B------:R-:W-:Y:S01]  /*17240*/  FMUL R17, R197, UR22 ;  /* 0x00000016c5117c20 */ /* 0x000fe20008400000 */
[----:B------:R-:W-:Y:S01]  /*17250*/  FMUL R21, R195, UR22 ;  /* 0x00000016c3157c20 */ /* 0x000fe20008400000 */
[----:B-1----:R-:W-:-:S02]  /*17260*/  FMUL R19, R196, UR22 ;  /* 0x00000016c4137c20 */ /* 0x002fc40008400000 */
[----:B------:R-:W-:-:S04]  /*17270*/  IMAD.WIDE.U32 R6, R13, 0x1c, R10 ;  /* 0x0000001c0d067825 */ /* 0x000fc800078e000a */
[----:B------:R-:W-:Y:S01]  /*17280*/  FMUL R23, R194, UR22 ;  /* 0x00000016c2177c20 */ /* 0x000fe20008400000 */
[----:B------:R-:W-:Y:S01]  /*17290*/  @P4 STG.E desc[UR18][R10.64], R17 ;  /* 0x000000110a004986 */ /* 0x000fe2000c101912 */
[----:B------:R-:W-:Y:S02]  /*172a0*/  VIADD R13, R7, UR8 ;  /* 0x00000008070d7c36 */ /* 0x000fe40008000000 */
[----:B------:R-:W-:Y:S01]  /*172b0*/  IMAD.MOV.U32 R12, RZ, RZ, R6 ;  /* 0x000000ffff0c7224 */ /* 0x000fe200078e0006 */
[----:B------:R-:W-:Y:S01]  /*172c0*/  ISETP.GT.AND P4, PT, R0, 0xa9, P1 ;  /* 0x000000a90000780c */ /* 0x000fe20000f84270 */
[----:B------:R0:W-:Y:S01]  /*172d0*/  @P6 STG.E desc[UR18][R14.64+0x20], R19 ;  /* 0x000020130e006986 */ /* 0x0001e2000c101912 */
[----:B------:R-:W-:-:S03]  /*172e0*/  IADD3 R8, P6, R10, UR9, RZ ;  /* 0x000000090a087c10 */ /* 0x000fc6000ffde0ff */
[----:B------:R1:W-:Y:S01]  /*172f0*/  @P5 STG.E desc[UR18][R10.64+0x20], R21 ;  /* 0x000020150a005986 */ /* 0x0003e2000c101912 */
[----:B------:R-:W-:-:S03]  /*17300*/  ISETP.GT.AND P5, PT, R0, 0xa8, P3 ;  /* 0x000000a80000780c */ /* 0x000fc60001fa4270 */
[----:B------:R-:W-:Y:S01]  /*17310*/  @P2 STG.E desc[UR18][R12.64], R23 ;  /* 0x000000170c002986 */ /* 0x000fe2000c101912 */
[----:B------:R-:W-:Y:S02]  /*17320*/  ISETP.GT.AND P2, PT, R0, 0xa9, P3 ;  /* 0x000000a90000780c */ /* 0x000fe40001f44270 */
[----:B--2---:R-:W-:Y:S01]  /*17330*/  IADD3.X R9, R11, UR29, RZ, P6, !PT ;  /* 0x0000001d0b097c10 */ /* 0x004fe2000b7fe4ff */
[----:B0-----:R-:W-:Y:S01]  /*17340*/  FMUL R15, R193, UR22 ;  /* 0x00000016c10f7c20 */ /* 0x001fe20008400000 */
[----:B------:R-:W-:Y:S01]  /*17350*/  MOV R7, UR28 ;  /* 0x0000001c00077c02 */ /* 0x000fe20008000f00 */
[----:B------:R-:W-:Y:S01]  /*17360*/  FMUL R17, R192, UR22 ;  /* 0x00000016c0117c20 */ /* 0x000fe20008400000 */
[----:B------:R-:W-:Y:S01]  /*17370*/  ISETP.GT.AND P6, PT, R0, 0xb0, P1 ;  /* 0x000000b00000780c */ /* 0x000fe20000fc4270 */
[----:B------:R-:W-:Y:S01]  /*17380*/  FMUL R19, R191, UR22 ;  /* 0x00000016bf137c20 */ /* 0x000fe20008400000 */
[----:B------:R0:W-:Y:S01]  /*17390*/  @P4 STG.E desc[UR18][R8.64], R15 ;  /* 0x0000000f08004986 */ /* 0x0001e2000c101912 */
[----:B-1----:R-:W-:Y:S01]  /*173a0*/  IADD3 R10, P4, R8, UR9, RZ ;  /* 0x00000009080a7c10 */ /* 0x002fe2000ff9e0ff */
[----:B------:R-:W-:-:S02]  /*173b0*/  IMAD.WIDE.U32 R6, R7, 0x1c, R8 ;  /* 0x0000001c07067825 */ /* 0x000fc400078e0008 */
[----:B------:R-:W-:Y:S01]  /*173c0*/  @P5 STG.E desc[UR18][R12.64+0x20], R17 ;  /* 0x000020110c005986 */ /* 0x000fe2000c101912 */
[----:B------:R-:W-:Y:S01]  /*173d0*/  IADD3.X R11, R9, UR29, RZ, P4, !PT ;  /* 0x0000001d090b7c10 */ /* 0x000fe2000a7fe4ff */
[----:B------:R-:W-:Y:S02]  /*173e0*/  FMUL R21, R190, UR22 ;  /* 0x00000016be157c20 */ /* 0x000fe40008400000 */
[----:B------:R1:W-:Y:S01]  /*173f0*/  @P2 STG.E desc[UR18][R8.64+0x20], R19 ;  /* 0x0000201308002986 */ /* 0x0003e2000c101912 */
[C---:B------:R-:W-:Y:S02]  /*17400*/  ISETP.GT.AND P2, PT, R0.reuse, 0xb1, P1 ;  /* 0x000000b10000780c */ /* 0x040fe40000f44270 */
[C---:B------:R-:W-:Y:S01]  /*17410*/  ISETP.GT.AND P4, PT, R0.reuse, 0xb0, P3 ;  /* 0x000000b00000780c */ /* 0x040fe20001f84270 */
[----:B0-----:R-:W-:Y:S01]  /*17420*/  VIADD R15, R7, UR8 ;  /* 0x00000008070f7c36 */ /* 0x001fe20008000000 */
[----:B------:R-:W-:Y:S02]  /*17430*/  MOV R14, R6 ;  /* 0x00000006000e7202 */ /* 0x000fe40000000f00 */
[----:B------:R-:W-:Y:S01]  /*17440*/  ISETP.GT.AND P5, PT, R0, 0xb1, P3 ;  /* 0x000000b10000780c */ /* 0x000fe20001fa4270 */
[----:B------:R-:W-:-:S02]  /*17450*/  IMAD.U32 R23, RZ, RZ, UR28 ;  /* 0x0000001cff177e24 */ /* 0x000fc4000f8e00ff */
[----:B------:R0:W-:Y:S01]  /*17460*/  @P6 STG.E desc[UR18][R14.64], R21 ;  /* 0x000000150e006986 */ /* 0x0001e2000c101912 */
[----:B------:R-:W-:Y:S01]  /*17470*/  ISETP.GT.AND P6, PT, R0, 0xb8, P1 ;  /* 0x000000b80000780c */ /* 0x000fe20000fc4270 */
[----:B-1----:R-:W-:Y:S01]  /*17480*/  FMUL R9, R189, UR22 ;  /* 0x00000016bd097c20 */ /* 0x002fe20008400000 */
[----:B------:R-:W-:Y:S01]  /*17490*/  FMUL R17, R188, UR22 ;  /* 0x00000016bc117c20 */ /* 0x000fe20008400000 */
[----:B------:R-:W-:Y:S01]  /*174a0*/  FMUL R19, R187, UR22 ;  /* 0x00000016bb137c20 */ /* 0x000fe20008400000 */
[----:B------:R-:W-:Y:S02]  /*174b0*/  IMAD.WIDE.U32 R12, R23, 0x1c, R10 ;  /* 0x0000001c170c7825 */ /* 0x000fe400078e000a */
[----:B------:R1:W-:Y:S02]  /*174c0*/  @P2 STG.E desc[UR18][R10.64], R9 ;  /* 0x000000090a002986 */ /* 0x0003e4000c101912 */
[----:B------:R-:W-:Y:S01]  /*174d0*/  FMUL R23, R186, UR22 ;  /* 0x00000016ba177c20 */ /* 0x000fe20008400000 */
[----:B------:R-:W-:Y:S01]  /*174e0*/  VIADD R13, R13, UR8 ;  /* 0x000000080d0d7c36 */ /* 0x000fe20008000000 */
        /* <DEDUP_REMOVED lines=11> */
[----:B--2---:R-:W-:Y:S01]  /*175a0*/  FMUL R17, R184, UR22 ;  /* 0x00000016b8117c20 */ /* 0x004fe20008400000 */
[----:B---3--:R-:W-:Y:S01]  /*175b0*/  FMUL R19, R183, UR22 ;  /* 0x00000016b7137c20 */ /* 0x008fe20008400000 */
[----:B------:R-:W-:Y:S01]  /*175c0*/  VIADD R15, R9, UR8 ;  /* 0x00000008090f7c36 */ /* 0x000fe20008000000 */
[----:B------:R-:W-:Y:S01]  /*175d0*/  @P2 STG.E desc[UR18][R6.64], R21 ;  /* 0x0000001506002986 */ /* 0x000fe2000c101912 */
[----:B------:R-:W-:Y:S01]  /*175e0*/  FMUL R9, R182, UR22 ;  /* 0x00000016b6097c20 */ /* 0x000fe20008400000 */
[----:B------:R-:W-:Y:S02]  /*175f0*/  MOV R14, R8 ;  /* 0x00000008000e7202 */ /* 0x000fe40000000f00 */
        /* <DEDUP_REMOVED lines=11> */
[----:B-1----:R-:W-:-:S04]  /*176b0*/  IMAD.WIDE.U32 R6, R13, 0x1c, R10 ;  /* 0x0000001c0d067825 */ /* 0x002fc800078e000a */
[----:B------:R-:W-:Y:S01]  /*176c0*/  FMUL R19, R180, UR22 ;  /* 0x00000016b4137c20 */ /* 0x000fe20008400000 */
[----:B------:R-:W-:Y:S01]  /*176d0*/  FMUL R21, R179, UR22 ;  /* 0x00000016b3157c20 */ /* 0x000fe20008400000 */
[----:B------:R-:W-:Y:S01]  /*176e0*/  FMUL R23, R178, UR22 ;  /* 0x00000016b2177c20 */ /* 0x000fe20008400000 */
[----:B------:R-:W-:Y:S01]  /*176f0*/  VIADD R13, R7, UR8 ;  /* 0x00000008070d7c36 */ /* 0x000fe20008000000 */
[----:B------:R-:W-:Y:S01]  /*17700*/  MOV R12, R6 ;  /* 0x00000006000c7202 */ /* 0x000fe20000000f00 */
[----:B------:R-:W-:Y:S01]  /*17710*/  @P4 STG.E desc[UR18][R10.64], R17 ;  /* 0x000000110a004986 */ /* 0x000fe2000c101912 */
[----:B------:R-:W-:-:S03]  /*17720*/  ISETP.GT.AND P4, PT, R0, 0xc9, P1 ;  /* 0x000000c90000780c */ /* 0x000fc60000f84270 */
        /* <DEDUP_REMOVED lines=8> */
[----:B------:R-:W-:Y:S01]  /*177b0*/  FMUL R17, R176, UR22 ;  /* 0x00000016b0117c20 */ /* 0x000fe20008400000 */
[----:B------:R-:W-:Y:S02]  /*177c0*/  IMAD.U32 R7, RZ, RZ, UR28 ;  /* 0x0000001cff077e24 */ /* 0x000fe4000f8e00ff */
[----:B------:R-:W-:Y:S01]  /*177d0*/  FMUL R19, R175, UR22 ;  /* 0x00000016af137c20 */ /* 0x000fe20008400000 */
[----:B------:R-:W-:Y:S01]  /*177e0*/  ISETP.GT.AND P6, PT, R0, 0xd0, P1 ;  /* 0x000000d00000780c */ /* 0x000fe20000fc4270 */
[----:B------:R0:W-:Y:S01]  /*177f0*/  @P4 STG.E desc[UR18][R8.64], R15 ;  /* 0x0000000f08004986 */ /* 0x0001e2000c101912 */
[----:B-1----:R-:W-:Y:S01]  /*17800*/  IADD3 R10, P4, R8, UR9, RZ ;  /* 0x00000009080a7c10 */ /* 0x002fe2000ff9e0ff */
[----:B------:R-:W-:-:S02]  /*17810*/  IMAD.WIDE.U32 R6, R7, 0x1c, R8 ;  /* 0x0000001c07067825 */ /* 0x000fc400078e0008 */
[----:B------:R-:W-:Y:S01]  /*17820*/  @P5 STG.E desc[UR18][R12.64+0x20], R17 ;  /* 0x000020110c005986 */ /* 0x000fe2000c101912 */
[----:B------:R-:W-:-:S03]  /*17830*/  IADD3.X R11, R9, UR29, RZ, P4, !PT ;  /* 0x0000001d090b7c10 */ /* 0x000fc6000a7fe4ff */
[----:B------:R1:W-:Y:S01]  /*17840*/  @P2 STG.E desc[UR18][R8.64+0x20], R19 ;  /* 0x0000201308002986 */ /* 0x0003e2000c101912 */
[----:B------:R-:W-:Y:S01]  /*17850*/  ISETP.GT.AND P2, PT, R0, 0xd1, P1 ;  /* 0x000000d10000780c */ /* 0x000fe20000f44270 */
[----:B------:R-:W-:Y:S01]  /*17860*/  FMUL R21, R174, UR22 ;  /* 0x00000016ae157c20 */ /* 0x000fe20008400000 */
[C---:B------:R-:W-:Y:S01]  /*17870*/  ISETP.GT.AND P4, PT, R0.reuse, 0xd0, P3 ;  /* 0x000000d00000780c */ /* 0x040fe20001f84270 */
[----:B------:R-:W-:Y:S01]  /*17880*/  IMAD.MOV.U32 R14, RZ, RZ, R6 ;  /* 0x000000ffff0e7224 */ /* 0x000fe200078e0006 */
[----:B0-----:R-:W-:Y:S02]  /*17890*/  IADD3 R15, R7, UR8, RZ ;  /* 0x00000008070f7c10 */ /* 0x001fe4000fffe0ff */
[C---:B------:R-:W-:Y:S01]  /*178a0*/  ISETP.GT.AND P5, PT, R0.reuse, 0xd1, P3 ;  /* 0x000000d10000780c */ /* 0x040fe20001fa4270 */
[----:B------:R-:W-:Y:S02]  /*178b0*/  IMAD.U32 R23, RZ, RZ, UR28 ;  /* 0x0000001cff177e24 */ /* 0x000fe4000f8e00ff */
[----:B------:R-:W-:Y:S01]  /*178c0*/  @P6 STG.E desc[UR18][R14.64], R21 ;  /* 0x000000150e006986 */ /* 0x000fe2000c101912 */
[----:B------:R-:W-:Y:S01]  /*178d0*/  ISETP.GT.AND P6, PT, R0, 0xd8, P1 ;  /* 0x000000d80000780c */ /* 0x000fe20000fc4270 */
[----:B-1----:R-:W-:Y:S01]  /*178e0*/  FMUL R9, R173, UR22 ;  /* 0x00000016ad097c20 */ /* 0x002fe20008400000 */
[----:B------:R-:W-:Y:S01]  /*178f0*/  FMUL R17, R172, UR22 ;  /* 0x00000016ac117c20 */ /* 0x000fe20008400000 */
[----:B------:R-:W-:Y:S01]  /*17900*/  FMUL R19, R171, UR22 ;  /* 0x00000016ab137c20 */ /* 0x000fe20008400000 */
[----:B------:R-:W-:-:S02]  /*17910*/  IMAD.WIDE.U32 R12, R23, 0x1c, R10 ;  /* 0x0000001c170c7825 */ /* 0x000fc400078e000a */
[----:B------:R0:W-:Y:S02]  /*17920*/  @P2 STG.E desc[UR18][R10.64], R9 ;  /* 0x000000090a002986 */ /* 0x0001e4000c101912 */
[----:B------:R-:W-:Y:S01]  /*17930*/  FMUL R23, R170, UR22 ;  /* 0x00000016aa177c20 */ /* 0x000fe20008400000 */
[----:B------:R-:W-:Y:S01]  /*17940*/  VIADD R13, R13, UR8 ;  /* 0x000000080d0d7c36 */ /* 0x000fe20008000000 */
[----:B------:R1:W-:Y:S04]  /*17950*/  @P4 STG.E desc[UR18][R14.64+0x20], R17 ;  /* 0x000020110e004986 */ /* 0x0003e8000c101912 */
[----:B------:R2:W-:Y:S01]  /*17960*/  @P5 STG.E desc[UR18][R10.64+0x20], R19 ;  /* 0x000020130a005986 */ /* 0x0005e2000c101912 */
[----:B------:R-:W-:Y:S02]  /*17970*/  IADD3 R6, P5, R10, UR9, RZ ;  /* 0x000000090a067c10 */ /* 0x000fe4000ffbe0ff */
[----:B------:R-:W-:Y:S01]  /*17980*/  ISETP.GT.AND P2, PT, R0, 0xd9, P1 ;  /* 0x000000d90000780c */ /* 0x000fe20000f44270 */
[----:B------:R-:W-:Y:S01]  /*17990*/  @P6 STG.E desc[UR18][R12.64], R23 ;  /* 0x000000170c006986 */ /* 0x000fe2000c101912 */
[----:B------:R-:W-:-:S02]  /*179a0*/  IADD3.X R7, R11, UR29, RZ, P5, !PT ;  /* 0x0000001d0b077c10 */ /* 0x000fc4000affe4ff */
[C---:B------:R-:W-:Y:S02]  /*179b0*/  ISETP.GT.AND P4, PT, R0.reuse, 0xd8, P3 ;  /* 0x000000d80000780c */ /* 0x040fe40001f84270 */
[C---:B------:R-:W-:Y:S02]  /*179c0*/  ISETP.GT.AND P6, PT, R0.reuse, 0xd9, P3 ;  /* 0x000000d90000780c */ /* 0x040fe40001fc4270 */
[----:B------:R-:W-:Y:S01]  /*179d0*/  ISETP.GT.AND P5, PT, R0, 0xe0, P1 ;  /* 0x000000e00000780c */ /* 0x000fe20000fa4270 */
[----:B0-----:R-:W-:-:S04]  /*179e0*/  IMAD.WIDE.U32 R8, R153, 0x1c, R6 ;  /* 0x0000001c99087825 */ /* 0x001fc800078e0006 */
[----:B------:R-:W-:Y:S01]  /*179f0*/  FMUL R21, R169, UR22 ;  /* 0x00000016a9157c20 */ /* 0x000fe20008400000 */
[----:B-1----:R-:W-:Y:S01]  /*17a00*/  FMUL R17, R168, UR22 ;  /* 0x00000016a8117c20 */ /* 0x002fe20008400000 */
[----:B--2---:R-:W-:Y:S01]  /*17a10*/  FMUL R19, R167, UR22 ;  /* 0x00000016a7137c20 */ /* 0x004fe20008400000 */
[----:B------:R-:W-:Y:S01]  /*17a20*/  IMAD.MOV.U32 R14, RZ, RZ, R8 ;  /* 0x000000ffff0e7224 */ /* 0x000fe200078e0008 */
[----:B------:R-:W-:Y:S01]  /*17a30*/  IADD3 R15, R9, UR8, RZ ;  /* 0x00000008090f7c10 */ /* 0x000fe2000fffe0ff */
[----:B------:R-:W-:Y:S01]  /*17a40*/  FMUL R9, R166, UR22 ;  /* 0x00000016a6097c20 */ /* 0x000fe20008400000 */
[----:B------:R-:W-:Y:S01]  /*17a50*/  @P2 STG.E desc[UR18][R6.64], R21 ;  /* 0x0000001506002986 */ /* 0x000fe2000c101912 */
[----:B------:R-:W-:-:S03]  /*17a60*/  ISETP.GT.AND P2, PT, R0, 0xe1, P1 ;  /* 0x000000e10000780c */ /* 0x000fc60000f44270 */
[----:B------:R0:W-:Y:S01]  /*17a70*/  @P4 STG.E desc[UR18][R12.64+0x20], R17 ;  /* 0x000020110c004986 */ /* 0x0001e2000c101912 */
[----:B------:R-:W-:-:S03]  /*17a80*/  IADD3 R10, P4, R6, UR9, RZ ;  /* 0x00000009060a7c10 */ /* 0x000fc6000ff9e0ff */
[----:B------:R1:W-:Y:S01]  /*17a90*/  @P6 STG.E desc[UR18][R6.64+0x20], R19 ;  /* 0x0000201306006986 */ /* 0x0003e2000c101912 */
[----:B------:R-:W-:-:S03]  /*17aa0*/  ISETP.GT.AND P6, PT, R0, 0xe0, P3 ;  /* 0x000000e00000780c */ /* 0x000fc60001fc4270 */
[----:B------:R-:W-:Y:S01]  /*17ab0*/  @P5 STG.E desc[UR18][R14.64], R9 ;  /* 0x000000090e005986 */ /* 0x000fe2000c101912 */
[C---:B------:R-:W-:Y:S02]  /*17ac0*/  ISETP.GT.AND P5, PT, R0.reuse, 0xe1, P3 ;  /* 0x000000e10000780c */ /* 0x040fe40001fa4270 */
[----:B------:R-:W-:Y:S01]  /*17ad0*/  IADD3.X R11, R7, UR29, RZ, P4, !PT ;  /* 0x0000001d070b7c10 */ /* 0x000fe2000a7fe4ff */
[----:B0-----:R-:W-:Y:S01]  /*17ae0*/  IMAD.U32 R13, RZ, RZ, UR28 ;  /* 0x0000001cff0d7e24 */ /* 0x001fe2000f8e00ff */
[----:B------:R-:W-:Y:S01]  /*17af0*/  ISETP.GT.AND P4, PT, R0, 0xe8, P1 ;  /* 0x000000e80000780c */ /* 0x000fe20000f84270 */
[----:B------:R-:W-:Y:S01]  /*17b00*/  FMUL R17, R165, UR22 ;  /* 0x00000016a5117c20 */ /* 0x000fe20008400000 */
[----:B------:R-:W-:Y:S01]  /*17b10*/  FMUL R21, R163, UR22 ;  /* 0x00000016a3157c20 */ /* 0x000fe20008400000 */
[----:B-1----:R-:W-:Y:S01]  /*17b20*/  FMUL R19, R164, UR22 ;  /* 0x00000016a4137c20 */ /* 0x002fe20008400000 */
[----:B------:R-:W-:-:S04]  /*17b30*/  IMAD.WIDE.U32 R6, R13, 0x1c, R10 ;  /* 0x0000001c0d067825 */ /* 0x000fc800078e000a */
[----:B------:R-:W-:Y:S01]  /*17b40*/  FMUL R23, R162, UR22 ;  /* 0x00000016a2177c20 */ /* 0x000fe20008400000 */
[----:B------:R0:W-:Y:S01]  /*17b50*/  @P2 STG.E desc[UR18][R10.64], R17 ;  /* 0x000000110a002986 */ /* 0x0001e2000c101912 */
[C---:B------:R-:W-:Y:S01]  /*17b60*/  ISETP.GT.AND P2, PT, R0.reuse, 0xe9, P1 ;  /* 0x000000e90000780c */ /* 0x040fe20000f44270 */
[----:B------:R-:W-:Y:S01]  /*17b70*/  IMAD.MOV.U32 R12, RZ, RZ, R6 ;  /* 0x000000ffff0c7224 */ /* 0x000fe200078e0006 */
[----:B------:R-:W-:Y:S01]  /*17b80*/  IADD3 R13, R7, UR8, RZ ;  /* 0x00000008070d7c10 */ /* 0x000fe2000fffe0ff */
[----:B------:R1:W-:Y:S04]  /*17b90*/  @P6 STG.E desc[UR18][R14.64+0x20], R19 ;  /* 0x000020130e006986 */ /* 0x0003e8000c101912 */
[----:B------:R2:W-:Y:S01]  /*17ba0*/  @P5 STG.E desc[UR18][R10.64+0x20], R21 ;  /* 0x000020150a005986 */ /* 0x0005e2000c101912 */
[----:B------:R-:W-:-:S02]  /*17bb0*/  ISETP.GT.AND P5, PT, R0, 0xe8, P3 ;  /* 0x000000e80000780c */ /* 0x000fc40001fa4270 */
[----:B------:R-:W-:Y:S01]  /*17bc0*/  IADD3 R8, P6, R10, UR9, RZ ;  /* 0x000000090a087c10 */ /* 0x000fe2000ffde0ff */
[----:B------:R-:W-:Y:S01]  /*17bd0*/  @P4 STG.E desc[UR18][R12.64], R23 ;  /* 0x000000170c004986 */ /* 0x000fe2000c101912 */
[----:B------:R-:W-:Y:S01]  /*17be0*/  ISETP.GT.AND P4, PT, R0, 0xe9, P3 ;  /* 0x000000e90000780c */ /* 0x000fe20001f84270 */
[----:B0-----:R-:W-:Y:S01]  /*17bf0*/  FMUL R17, R160, UR22 ;  /* 0x00000016a0117c20 */ /* 0x001fe20008400000 */
[----:B------:R-:W-:Y:S01]  /*17c00*/  IADD3.X R9, R11, UR29, RZ, P6, !PT ;  /* 0x0000001d0b097c10 */ /* 0x000fe2000b7fe4ff */
[----:B-1----:R-:W-:Y:S01]  /*17c10*/  FMUL R15, R161, UR22 ;  /* 0x00000016a10f7c20 */ /* 0x002fe20008400000 */
[----:B------:R-:W-:-:S04]  /*17c20*/  FMUL R19, R159, UR22 ;  /* 0x000000169f137c20 */ /* 0x000fc80008400000 */
[----:B------:R0:W-:Y:S04]  /*17c30*/  @P2 STG.E desc[UR18][R8.64], R15 ;  /* 0x0000000f08002986 */ /* 0x0001e8000c101912 */
[----:B------:R1:W-:Y:S01]  /*17c40*/  @P5 STG.E desc[UR18][R12.64+0x20], R17 ;  /* 0x000020110c005986 */ /* 0x0003e2000c101912 */
[----:B--2---:R-:W-:Y:S01]  /*17c50*/  IADD3 R10, P5, R8, UR9, RZ ;  /* 0x00000009080a7c10 */ /* 0x004fe2000ffbe0ff */
[----:B------:R-:W-:Y:S01]  /*17c60*/  IMAD.U32 R7, RZ, RZ, UR28 ;  /* 0x0000001cff077e24 */ /* 0x000fe2000f8e00ff */
[C---:B------:R-:W-:Y:S01]  /*17c70*/  ISETP.GT.AND P2, PT, R0.reuse, 0xf0, P1 ;  /* 0x000000f00000780c */ /* 0x040fe20000f44270 */
[----:B------:R2:W-:Y:S01]  /*17c80*/  @P4 STG.E desc[UR18][R8.64+0x20], R19 ;  /* 0x0000201308004986 */ /* 0x0005e2000c101912 */
[----:B------:R-:W-:Y:S02]  /*17c90*/  ISETP.GT.AND P4, PT, R0, 0xf1, P1 ;  /* 0x000000f10000780c */ /* 0x000fe40000f84270 */
[----:B------:R-:W-:-:S02]  /*17ca0*/  IADD3.X R11, R9, UR29, RZ, P5, !PT ;  /* 0x0000001d090b7c10 */ /* 0x000fc4000affe4ff */
[C---:B------:R-:W-:Y:S01]  /*17cb0*/  ISETP.GT.AND P5, PT, R0.reuse, 0xf0, P3 ;  /* 0x000000f00000780c */ /* 0x040fe20001fa4270 */
[----:B------:R-:W-:Y:S01]  /*17cc0*/  IMAD.WIDE.U32 R6, R7, 0x1c, R8 ;  /* 0x0000001c07067825 */ /* 0x000fe200078e0008 */
[----:B0-----:R-:W-:Y:S02]  /*17cd0*/  MOV R15, UR28 ;  /* 0x0000001c000f7c02 */ /* 0x001fe40008000f00 */
[----:B------:R-:W-:Y:S01]  /*17ce0*/  ISETP.GT.AND P6, PT, R0, 0xf1, P3 ;  /* 0x000000f10000780c */ /* 0x000fe20001fc4270 */
[----:B------:R-:W-:Y:S01]  /*17cf0*/  FMUL R21, R158, UR22 ;  /* 0x000000169e157c20 */ /* 0x000fe20008400000 */
[----:B------:R-:W-:Y:S02]  /*17d00*/  VIADD R7, R7, UR8 ;  /* 0x0000000807077c36 */ /* 0x000fe40008000000 */
[----:B-1----:R-:W-:-:S04]  /*17d10*/  IMAD.WIDE.U32 R12, R15, 0x1c, R10 ;  /* 0x0000001c0f0c7825 */ /* 0x002fc800078e000a */
[----:B------:R-:W-:Y:S01]  /*17d20*/  FMUL R15, R157, UR22 ;  /* 0x000000169d0f7c20 */ /* 0x000fe20008400000 */
[----:B------:R-:W-:Y:S01]  /*17d30*/  FMUL R17, R156, UR22 ;  /* 0x000000169c117c20 */ /* 0x000fe20008400000 */
[----:B--2---:R-:W-:Y:S01]  /*17d40*/  FMUL R19, R155, UR22 ;  /* 0x000000169b137c20 */ /* 0x004fe20008400000 */
[----:B------:R-:W-:Y:S01]  /*17d50*/  @P2 STG.E desc[UR18][R6.64], R21 ;  /* 0x0000001506002986 */ /* 0x000fe2000c101912 */
[----:B------:R-:W-:-:S03]  /*17d60*/  ISETP.GT.AND P2, PT, R0, 0xf8, P1 ;  /* 0x000000f80000780c */ /* 0x000fc60000f44270 */
[----:B------:R0:W-:Y:S01]  /*17d70*/  @P4 STG.E desc[UR18][R10.64], R15 ;  /* 0x0000000f0a004986 */ /* 0x0001e2000c101912 */
[----:B------:R-:W-:-:S03]  /*17d80*/  ISETP.GT.AND P1, PT, R0, 0xf9, P1 ;  /* 0x000000f90000780c */ /* 0x000fc60000f24270 */
[----:B------:R1:W-:Y:S01]  /*17d90*/  @P5 STG.E desc[UR18][R6.64+0x20], R17 ;  /* 0x0000201106005986 */ /* 0x0003e2000c101912 */
[----:B------:R-:W-:-:S03]  /*17da0*/  ISETP.GT.AND P5, PT, R0, 0xf8, P3 ;  /* 0x000000f80000780c */ /* 0x000fc60001fa4270 */
[----:B------:R2:W-:Y:S01]  /*17db0*/  @P6 STG.E desc[UR18][R10.64+0x20], R19 ;  /* 0x000020130a006986 */ /* 0x0005e2000c101912 */
[----:B------:R-:W-:Y:S02]  /*17dc0*/  IADD3 R8, P6, R10, UR9, RZ ;  /* 0x000000090a087c10 */ /* 0x000fe4000ffde0ff */
[----:B------:R-:W-:Y:S02]  /*17dd0*/  ISETP.GT.AND P3, PT, R0, 0xf9, P3 ;  /* 0x000000f90000780c */ /* 0x000fe40001f64270 */
[----:B------:R-:W-:Y:S01]  /*17de0*/  ISETP.GT.AND P4, PT, R231, 0x80, PT ;  /* 0x00000080e700780c */ /* 0x000fe20003f84270 */
[----:B------:R-:W-:Y:S01]  /*17df0*/  VIADD R13, R13, UR8 ;  /* 0x000000080d0d7c36 */ /* 0x000fe20008000000 */
[----:B------:R-:W-:Y:S01]  /*17e00*/  IADD3.X R9, R11, UR29, RZ, P6, !PT ;  /* 0x0000001d0b097c10 */ /* 0x000fe2000b7fe4ff */
[----:B------:R-:W-:Y:S01]  /*17e10*/  FMUL R23, R154, UR22 ;  /* 0x000000169a177c20 */ /* 0x000fe20008400000 */
[----:B------:R-:W-:Y:S01]  /*17e20*/  ISETP.GT.AND P6, PT, R0, RZ, P4 ;  /* 0x000000ff0000720c */ /* 0x000fe200027c4270 */
[----:B0-----:R-:W-:Y:S01]  /*17e30*/  FMUL R15, R152, UR22 ;  /* 0x00000016980f7c20 */ /* 0x001fe20008400000 */
[----:B-1----:R-:W-:Y:S01]  /*17e40*/  FMUL R17, R20, UR22 ;  /* 0x0000001614117c20 */ /* 0x002fe20008400000 */
[----:B--2---:R-:W-:Y:S01]  /*17e50*/  FMUL R11, R22, UR22 ;  /* 0x00000016160b7c20 */ /* 0x004fe20008400000 */
[----:B------:R-:W-:Y:S01]  /*17e60*/  @P2 STG.E desc[UR18][R12.64], R23 ;  /* 0x000000170c002986 */ /* 0x000fe2000c101912 */
[----:B------:R-:W-:Y:S01]  /*17e70*/  ISETP.GT.AND P2, PT, R231, 0x88, PT ;  /* 0x00000088e700780c */ /* 0x000fe20003f44270 */
[----:B------:R-:W-:-:S02]  /*17e80*/  FMUL R19, R24, UR22 ;  /* 0x0000001618137c20 */ /* 0x000fc40008400000 */
[----:B------:R-:W-:Y:S01]  /*17e90*/  @P1 STG.E desc[UR18][R8.64], R15 ;  /* 0x0000000f08001986 */ /* 0x000fe2000c101912 */
[----:B------:R-:W-:-:S03]  /*17ea0*/  ISETP.GT.AND P1, PT, R0, 0x1, P2 ;  /* 0x000000010000780c */ /* 0x000fc60001724270 */
[----:B------:R-:W-:Y:S01]  /*17eb0*/  @P5 STG.E desc[UR18][R12.64+0x20], R11 ;  /* 0x0000200b0c005986 */ /* 0x000fe2000c101912 */
[----:B------:R-:W-:-:S03]  /*17ec0*/  ISETP.GT.AND P5, PT, R0, 0x1, P4 ;  /* 0x000000010000780c */ /* 0x000fc600027a4270 */
[----:B------:R0:W-:Y:S01]  /*17ed0*/  @P3 STG.E desc[UR18][R8.64+0x20], R17 ;  /* 0x0000201108003986 */ /* 0x0001e2000c101912 */
[C---:B------:R-:W-:Y:S02]  /*17ee0*/  ISETP.GT.AND P3, PT, R0.reuse, RZ, P2 ;  /* 0x000000ff0000720c */ /* 0x040fe40001764270 */
[----:B------:R-:W-:Y:S01]  /*17ef0*/  MOV R7, UR28 ;  /* 0x0000001c00077c02 */ /* 0x000fe20008000f00 */
[----:B------:R-:W-:Y:S01]  /*17f00*/  @P6 STG.E desc[UR18][R4.64+0x200], R19 ;  /* 0x0002001304006986 */ /* 0x000fe2000c101912 */
[----:B------:R-:W-:Y:S01]  /*17f10*/  ISETP.GT.AND P6, PT, R0, 0x8, P4 ;  /* 0x000000080000780c */ /* 0x000fe200027c4270 */
[----:B------:R-:W-:Y:S01]  /*17f20*/  FMUL R25, R25, UR22 ;  /* 0x0000001619197c20 */ /* 0x000fe20008400000 */
[----:B------:R-:W-:Y:S01]  /*17f30*/  FMUL R27, R27, UR22 ;  /* 0x000000161b1b7c20 */ /* 0x000fe20008400000 */
[----:B------:R-:W-:-:S04]  /*17f40*/  IMAD.WIDE.U32 R6, R7, 0x1c, R2 ;  /* 0x0000001c07067825 */ /* 0x000fc800078e0002 */
[----:B0-----:R-:W-:Y:S01]  /*17f50*/  FMUL R9, R26, UR22 ;  /* 0x000000161a097c20 */ /* 0x001fe20008400000 */
[----:B------:R-:W-:Y:S01]  /*17f60*/  VIADD R11, R7, UR8 ;  /* 0x00000008070b7c36 */ /* 0x000fe20008000000 */
[----:B------:R-:W-:Y:S01]  /*17f70*/  @P5 STG.E desc[UR18][R2.64+0x200], R25 ;  /* 0x0002001902005986 */ /* 0x000fe2000c101912 */
[----:B------:R-:W-:Y:S02]  /*17f80*/  IMAD.MOV.U32 R10, RZ, RZ, R6 ;  /* 0x000000ffff0a7224 */ /* 0x000fe400078e0006 */
[----:B------:R-:W-:Y:S01]  /*17f90*/  FMUL R13, R28, UR22 ;  /* 0x000000161c0d7c20 */ /* 0x000fe20008400000 */
[----:B------:R-:W-:Y:S01]  /*17fa0*/  IADD3 R6, P5, R2, UR9, RZ ;  /* 0x0000000902067c10 */ /* 0x000fe2000ffbe0ff */
[----:B------:R-:W-:Y:S01]  /*17fb0*/  @P3 STG.E desc[UR18][R4.64+0x220], R9 ;  /* 0x0002200904003986 */ /* 0x000fe2000c101912 */
[----:B------:R-:W-:-:S03]  /*17fc0*/  ISETP.GT.AND P3, PT, R0, 0x8, P2 ;  /* 0x000000080000780c */ /* 0x000fc60001764270 */
[----:B------:R0:W-:Y:S01]  /*17fd0*/  @P1 STG.E desc[UR18][R2.64+0x220], R27 ;  /* 0x0002201b02001986 */ /* 0x0001e2000c101912 */
[C---:B------:R-:W-:Y:S02]  /*17fe0*/  ISETP.GT.AND P1, PT, R0.reuse, 0x9, P4 ;  /* 0x000000090000780c */ /* 0x040fe40002724270 */
[----:B------:R-:W-:Y:S01]  /*17ff0*/  IADD3.X R7, R3, UR29, RZ, P5, !PT ;  /* 0x0000001d03077c10 */ /* 0x000fe2000affe4ff */
[----:B------:R1:W-:Y:S01]  /*18000*/  @P6 STG.E desc[UR18][R10.64+0x200], R13 ;  /* 0x0002000d0a006986 */ /* 0x0003e2000c101912 */
[C---:B------:R-:W-:Y:S02]  /*18010*/  ISETP.GT.AND P6, PT, R0.reuse, 0x9, P2 ;  /* 0x000000090000780c */ /* 0x040fe400017c4270 */
[----:B------:R-:W-:Y:S02]  /*18020*/  MOV R17, UR28 ;  /* 0x0000001c00117c02 */ /* 0x000fe40008000f00 */
[----:B------:R-:W-:Y:S01]  /*18030*/  ISETP.GT.AND P5, PT, R0, 0x10, P4 ;  /* 0x000000100000780c */ /* 0x000fe200027a4270 */
[----:B------:R-:W-:-:S02]  /*18040*/  FMUL R29, R29, UR22 ;  /* 0x000000161d1d7c20 */ /* 0x000fc40008400000 */
[----:B0-----:R-:W-:-:S04]  /*18050*/  IMAD.WIDE.U32 R2, R17, 0x1c, R6 ;  /* 0x0000001c11027825 */ /* 0x001fc800078e0006 */
[----:B------:R-:W-:Y:S01]  /*18060*/  FMUL R15, R30, UR22 ;  /* 0x000000161e0f7c20 */ /* 0x000fe20008400000 */
[----:B------:R-:W-:Y:S01]  /*18070*/  FMUL R31, R31, UR22 ;  /* 0x000000161f1f7c20 */ /* 0x000fe20008400000 */
[----:B------:R-:W-:Y:S01]  /*18080*/  @P1 STG.E desc[UR18][R6.64+0x200], R29 ;  /* 0x0002001d06001986 */ /* 0x000fe2000c101912 */
[----:B------:R-:W-:Y:S02]  /*18090*/  VIADD R9, R3, UR8 ;  /* 0x0000000803097c36 */ /* 0x000fe40008000000 */
[----:B-1----:R-:W-:Y:S01]  /*180a0*/  FMUL R13, R32, UR22 ;  /* 0x00000016200d7c20 */ /* 0x002fe20008400000 */
[----:B------:R-:W-:Y:S01]  /*180b0*/  IMAD.MOV.U32 R8, RZ, RZ, R2 ;  /* 0x000000ffff087224 */ /* 0x000fe200078e0002 */
[C---:B------:R-:W-:Y:S01]  /*180c0*/  ISETP.GT.AND P1, PT, R0.reuse, 0x11, P4 ;  /* 0x000000110000780c */ /* 0x040fe20002724270 */
[----:B------:R0:W-:Y:S01]  /*180d0*/  @P3 STG.E desc[UR18][R10.64+0x220], R15 ;  /* 0x0002200f0a003986 */ /* 0x0001e2000c101912 */
[----:B------:R-:W-:-:S03]  /*180e0*/  ISETP.GT.AND P3, PT, R0, 0x10, P2 ;  /* 0x000000100000780c */ /* 0x000fc60001764270 */
[----:B------:R-:W-:Y:S01]  /*180f0*/  @P6 STG.E desc[UR18][R6.64+0x220], R31 ;  /* 0x0002201f06006986 */ /* 0x000fe2000c101912 */
[----:B------:R-:W-:-:S03]  /*18100*/  IADD3 R4, P6, R6, UR9, RZ ;  /* 0x0000000906047c10 */ /* 0x000fc6000ffde0ff */
[----:B------:R1:W-:Y:S01]  /*18110*/  @P5 STG.E desc[UR18][R8.64+0x200], R13 ;  /* 0x0002000d08005986 */ /* 0x0003e2000c101912 */
[----:B------:R-:W-:Y:S01]  /*18120*/  ISETP.GT.AND P5, PT, R0, 0x11, P2 ;  /* 0x000000110000780c */ /* 0x000fe200017a4270 */
[----:B------:R-:W-:Y:S01]  /*18130*/  FMUL R33, R33, UR22 ;  /* 0x0000001621217c20 */ /* 0x000fe20008400000 */
[----:B------:R-:W-:Y:S02]  /*18140*/  IADD3.X R5, R7, UR29, RZ, P6, !PT ;  /* 0x0000001d07057c10 */ /* 0x000fe4000b7fe4ff */
[----:B------:R-:W-:Y:S01]  /*18150*/  MOV R3, UR28 ;  /* 0x0000001c00037c02 */ /* 0x000fe20008000f00 */
[----:B0-----:R-:W-:Y:S01]  /*18160*/  FMUL R15, R34, UR22 ;  /* 0x00000016220f7c20 */ /* 0x001fe20008400000 */
[C---:B------:R-:W-:Y:S01]  /*18170*/  ISETP.GT.AND P6, PT, R0.reuse, 0x18, P4 ;  /* 0x000000180000780c */ /* 0x040fe200027c4270 */
[----:B------:R-:W-:Y:S01]  /*18180*/  FMUL R35, R35, UR22 ;  /* 0x0000001623237c20 */ /* 0x000fe20008400000 */
[----:B------:R-:W-:Y:S01]  /*18190*/  @P1 STG.E desc[UR18][R4.64+0x200], R33 ;  /* 0x0002002104001986 */ /* 0x000fe2000c101912 */
[----:B------:R-:W-:Y:S01]  /*181a0*/  IMAD.WIDE.U32 R2, R3, 0x1c, R4 ;  /* 0x0000001c03027825 */ /* 0x000fe200078e0004 */
[----:B------:R-:W-:-:S02]  /*181b0*/  ISETP.GT.AND P1, PT, R0, 0x19, P4 ;  /* 0x000000190000780c */ /* 0x000fc40002724270 */
[----:B------:R0:W-:Y:S01]  /*181c0*/  @P3 STG.E desc[UR18][R8.64+0x220], R15 ;  /* 0x0002200f08003986 */ /* 0x0001e2000c101912 */
[----:B-1----:R-:W-:Y:S01]  /*181d0*/  FMUL R13, R36, UR22 ;  /* 0x00000016240d7c20 */ /* 0x002fe20008400000 */
[----:B------:R-:W-:Y:S02]  /*181e0*/  VIADD R11, R3, UR8 ;  /* 0x00000008030b7c36 */ /* 0x000fe40008000000 */
[----:B------:R1:W-:Y:S01]  /*181f0*/  @P5 STG.E desc[UR18][R4.64+0x220], R35 ;  /* 0x0002202304005986 */ /* 0x0003e2000c101912 */
[----:B------:R-:W-:Y:S01]  /*18200*/  IADD3 R6, P5, R4, UR9, RZ ;  /* 0x0000000904067c10 */ /* 0x000fe2000ffbe0ff */
[----:B------:R-:W-:Y:S01]  /*18210*/  IMAD.MOV.U32 R10, RZ, RZ, R2 ;  /* 0x000000ffff0a7224 */ /* 0x000fe200078e0002 */
[C---:B------:R-:W-:Y:S01]  /*18220*/  ISETP.GT.AND P3, PT, R0.reuse, 0x18, P2 ;  /* 0x000000180000780c */ /* 0x040fe20001764270 */
[----:B------:R-:W-:Y:S01]  /*18230*/  FMUL R37, R37, UR22 ;  /* 0x0000001625257c20 */ /* 0x000fe20008400000 */
[----:B------:R-:W-:Y:S02]  /*18240*/  IADD3.X R7, R5, UR29, RZ, P5, !PT ;  /* 0x0000001d05077c10 */ /* 0x000fe4000affe4ff */
[----:B------:R2:W-:Y:S01]  /*18250*/  @P6 STG.E desc[UR18][R10.64+0x200], R13 ;  /* 0x0002000d0a006986 */ /* 0x0005e2000c101912 */
[----:B------:R-:W-:-:S02]  /*18260*/  ISETP.GT.AND P6, PT, R0, 0x19, P2 ;  /* 0x000000190000780c */ /* 0x000fc400017c4270 */
[----:B------:R-:W-:Y:S01]  /*18270*/  MOV R3, UR28 ;  /* 0x0000001c00037c02 */ /* 0x000fe20008000f00 */
[----:B------:R-:W-:Y:S01]  /*18280*/  @P1 STG.E desc[UR18][R6.64+0x200], R37 ;  /* 0x0002002506001986 */ /* 0x000fe2000c101912 */
[----:B------:R-:W-:Y:S01]  /*18290*/  ISETP.GT.AND P1, PT, R0, 0x20, P4 ;  /* 0x000000200000780c */ /* 0x000fe20002724270 */
[----:B0-----:R-:W-:Y:S01]  /*182a0*/  FMUL R9, R38, UR22 ;  /* 0x0000001626097c20 */ /* 0x001fe20008400000 */
[----:B------:R-:W-:Y:S01]  /*182b0*/  FMUL R39, R39, UR22 ;  /* 0x0000001627277c20 */ /* 0x000fe20008400000 */
[----:B------:R-:W-:-:S04]  /*182c0*/  IMAD.WIDE.U32 R2, R3, 0x1c, R6 ;  /* 0x0000001c03027825 */ /* 0x000fc800078e0006 */
[----:B------:R-:W-:Y:S01]  /*182d0*/  FMUL R15, R40, UR22 ;  /* 0x00000016280f7c20 */ /* 0x000fe20008400000 */
[----:B------:R0:W-:Y:S01]  /*182e0*/  @P3 STG.E desc[UR18][R10.64+0x220], R9 ;  /* 0x000220090a003986 */ /* 0x0001e2000c101912 */
[----:B-1----:R-:W-:Y:S01]  /*182f0*/  IADD3 R4, P3, R6, UR9, RZ ;  /* 0x0000000906047c10 */ /* 0x002fe2000ff7e0ff */
[----:B--2---:R-:W-:Y:S02]  /*18300*/  VIADD R13, R3, UR8 ;  /* 0x00000008030d7c36 */ /* 0x004fe40008000000 */
[----:B------:R-:W-:Y:S01]  /*18310*/  IMAD.MOV.U32 R12, RZ, RZ, R2 ;  /* 0x000000ffff0c7224 */ /* 0x000fe200078e0002 */
[----:B------:R1:W-:Y:S01]  /*18320*/  @P6 STG.E desc[UR18][R6.64+0x220], R39 ;  /* 0x0002202706006986 */ /* 0x0003e2000c101912 */
[C---:B------:R-:W-:Y:S02]  /*18330*/  ISETP.GT.AND P6, PT, R0.reuse, 0x21, P4 ;  /* 0x000000210000780c */ /* 0x040fe400027c4270 */
[----:B------:R-:W-:Y:S02]  /*18340*/  IADD3.X R5, R7, UR29, RZ, P3, !PT ;  /* 0x0000001d07057c10 */ /* 0x000fe40009ffe4ff */
[C---:B------:R-:W-:Y:S01]  /*18350*/  ISETP.GT.AND P5, PT, R0.reuse, 0x20, P2 ;  /* 0x000000200000780c */ /* 0x040fe200017a4270 */
[----:B------:R2:W-:Y:S01]  /*18360*/  @P1 STG.E desc[UR18][R12.64+0x200], R15 ;  /* 0x0002000f0c001986 */ /* 0x0005e2000c101912 */
[----:B------:R-:W-:-:S02]  /*18370*/  ISETP.GT.AND P3, PT, R0, 0x21, P2 ;  /* 0x000000210000780c */ /* 0x000fc40001764270 */
[----:B------:R-:W-:Y:S01]  /*18380*/  ISETP.GT.AND P1, PT, R0, 0x28, P4 ;  /* 0x000000280000780c */ /* 0x000fe20002724270 */
[----:B0-----:R-:W-:-:S04]  /*18390*/  IMAD.WIDE.U32 R8, R17, 0x1c, R4 ;  /* 0x0000001c11087825 */ /* 0x001fc800078e0004 */
[----:B------:R-:W-:Y:S01]  /*183a0*/  FMUL R41, R41, UR22 ;  /* 0x0000001629297c20 */ /* 0x000fe20008400000 */
[----:B-1----:R-:W-:Y:S01]  /*183b0*/  FMUL R7, R42, UR22 ;  /* 0x000000162a077c20 */ /* 0x002fe20008400000 */
[----:B------:R-:W-:Y:S01]  /*183c0*/  FMUL R43, R43, UR22 ;  /* 0x000000162b2b7c20 */ /* 0x000fe20008400000 */
[----:B------:R-:W-:Y:S01]  /*183d0*/  FMUL R11, R44, UR22 ;  /* 0x000000162c0b7c20 */ /* 0x000fe20008400000 */
[----:B------:R-:W-:Y:S01]  /*183e0*/  IADD3 R9, R9, UR8, RZ ;  /* 0x0000000809097c10 */ /* 0x000fe2000fffe0ff */
[----:B------:R-:W-:Y:S01]  /*183f0*/  @P6 STG.E desc[UR18][R4.64+0x200], R41 ;  /* 0x0002002904006986 */ /* 0x000fe2000c101912 */
[----:B------:R-:W-:-:S03]  /*18400*/  IADD3 R2, P6, R4, UR9, RZ ;  /* 0x0000000904027c10 */ /* 0x000fc6000ffde0ff */
[----:B------:R0:W-:Y:S01]  /*18410*/  @P5 STG.E desc[UR18][R12.64+0x220], R7 ;  /* 0x000220070c005986 */ /* 0x0001e2000c101912 */
[----:B------:R-:W-:-:S03]  /*18420*/  ISETP.GT.AND P5, PT, R0, 0x28, P2 ;  /* 0x000000280000780c */ /* 0x000fc600017a4270 */
[----:B------:R1:W-:Y:S01]  /*18430*/  @P3 STG.E desc[UR18][R4.64+0x220], R43 ;  /* 0x0002202b04003986 */ /* 0x0003e2000c101912 */
[----:B------:R-:W-:-:S03]  /*18440*/  ISETP.GT.AND P3, PT, R0, 0x29, P4 ;  /* 0x000000290000780c */ /* 0x000fc60002764270 */
[----:B------:R3:W-:Y:S01]  /*18450*/  @P1 STG.E desc[UR18][R8.64+0x200], R11 ;  /* 0x0002000b08001986 */ /* 0x0007e2000c101912 */
[C---:B------:R-:W-:Y:S01]  /*18460*/  ISETP.GT.AND P1, PT, R0.reuse, 0x29, P2 ;  /* 0x000000290000780c */ /* 0x040fe20001724270 */
[----:B--2---:R-:W-:Y:S01]  /*18470*/  IMAD.U32 R15, RZ, RZ, UR28 ;  /* 0x0000001cff0f7e24 */ /* 0x004fe2000f8e00ff */
[----:B------:R-:W-:Y:S02]  /*18480*/  IADD3.X R3, R5, UR29, RZ, P6, !PT ;  /* 0x0000001d05037c10 */ /* 0x000fe4000b7fe4ff */
[----:B------:R-:W-:Y:S01]  /*18490*/  ISETP.GT.AND P6, PT, R0, 0x30, P4 ;  /* 0x000000300000780c */ /* 0x000fe200027c4270 */
[----:B------:R-:W-:Y:S01]  /*184a0*/  FMUL R45, R45, UR22 ;  /* 0x000000162d2d7c20 */ /* 0x000fe20008400000 */
[----:B0-----:R-:W-:Y:S01]  /*184b0*/  FMUL R13, R46, UR22 ;  /* 0x000000162e0d7c20 */ /* 0x001fe20008400000 */
[----:B-1----:R-:W-:-:S04]  /*184c0*/  IMAD.WIDE.U32 R4, R15, 0x1c, R2 ;  /* 0x0000001c0f047825 */ /* 0x002fc800078e0002 */
[----:B------:R-:W-:Y:S01]  /*184d0*/  FMUL R47, R47, UR22 ;  /* 0x000000162f2f7c20 */ /* 0x000fe20008400000 */
[----:B------:R-:W-:Y:S01]  /*184e0*/  @P3 STG.E desc[UR18][R2.64+0x200], R45 ;  /* 0x0002002d02003986 */ /* 0x000fe2000c101912 */
[----:B---3--:R-:W-:Y:S02]  /*184f0*/  VIADD R11, R5, UR8 ;  /* 0x00000008050b7c36 */ /* 0x008fe40008000000 */
[----:B------:R-:W-:Y:S01]  /*18500*/  FMUL R5, R48, UR22 ;  /* 0x0000001630057c20 */ /* 0x000fe20008400000 */
[----:B------:R-:W-:Y:S01]  /*18510*/  MOV R10, R4 ;  /* 0x00000004000a7202 */ /* 0x000fe20000000f00 */
[----:B------:R0:W-:Y:S04]  /*18520*/  @P5 STG.E desc[UR18][R8.64+0x220], R13 ;  /* 0x0002200d08005986 */ /* 0x0001e8000c101912 */
[----:B------:R1:W-:Y:S01]  /*18530*/  @P1 STG.E desc[UR18][R2.64+0x220], R47 ;  /* 0x0002202f02001986 */ /* 0x0003e2000c101912 */
[----:B------:R-:W-:-:S02]  /*18540*/  ISETP.GT.AND P1, PT, R0, 0x31, P4 ;  /* 0x000000310000780c */ /* 0x000fc40002724270 */
[----:B------:R-:W-:Y:S01]  /*18550*/  ISETP.GT.AND P3, PT, R0, 0x30, P2 ;  /* 0x000000300000780c */ /* 0x000fe20001764270 */
[----:B------:R2:W-:Y:S01]  /*18560*/  @P6 STG.E desc[UR18][R10.64+0x200], R5 ;  /* 0x000200050a006986 */ /* 0x0005e2000c101912 */
[----:B------:R-:W-:Y:S02]  /*18570*/  IADD3 R6, P5, R2, UR9, RZ ;  /* 0x0000000902067c10 */ /* 0x000fe4000ffbe0ff */
[----:B------:R-:W-:Y:S01]  /*18580*/  ISETP.GT.AND P6, PT, R0, 0x31, P2 ;  /* 0x000000310000780c */ /* 0x000fe200017c4270 */
[----:B------:R-:W-:Y:S01]  /*18590*/  FMUL R49, R49, UR22 ;  /* 0x0000001631317c20 */ /* 0x000fe20008400000 */
[----:B------:R-:W-:Y:S01]  /*185a0*/  IADD3.X R7, R3, UR29, RZ, P5, !PT ;  /* 0x0000001d03077c10 */ /* 0x000fe2000affe4ff */
[----:B0-----:R-:W-:Y:S02]  /*185b0*/  IMAD.U32 R9, RZ, RZ, UR28 ;  /* 0x0000001cff097e24 */ /* 0x001fe4000f8e00ff */
[----:B------:R-:W-:Y:S01]  /*185c0*/  FMUL R13, R50, UR22 ;  /* 0x00000016320d7c20 */ /* 0x000fe20008400000 */
[C---:B------:R-:W-:Y:S01]  /*185d0*/  ISETP.GT.AND P5, PT, R0.reuse, 0x38, P4 ;  /* 0x000000380000780c */ /* 0x040fe200027a4270 */
[----:B------:R-:W-:Y:S01]  /*185e0*/  FMUL R51, R51, UR22 ;  /* 0x0000001633337c20 */ /* 0x000fe20008400000 */
[----:B------:R-:W-:Y:S01]  /*185f0*/  @P1 STG.E desc[UR18][R6.64+0x200], R49 ;  /* 0x0002003106001986 */ /* 0x000fe2000c101912 */
[----:B-1----:R-:W-:Y:S01]  /*18600*/  IMAD.WIDE.U32 R2, R9, 0x1c, R6 ;  /* 0x0000001c09027825 */ /* 0x002fe200078e0006 */
[----:B------:R-:W-:-:S02]  /*18610*/  ISETP.GT.AND P1, PT, R0, 0x39, P4 ;  /* 0x000000390000780c */ /* 0x000fc40002724270 */
[----:B------:R0:W-:Y:S01]  /*18620*/  @P3 STG.E desc[UR18][R10.64+0x220], R13 ;  /* 0x0002200d0a003986 */ /* 0x0001e2000c101912 */
[----:B------:R-:W-:Y:S01]  /*18630*/  FMUL R15, R52, UR22 ;  /* 0x00000016340f7c20 */ /* 0x000fe20008400000 */
[----:B------:R-:W-:Y:S02]  /*18640*/  VIADD R9, R3, UR8 ;  /* 0x0000000803097c36 */ /* 0x000fe40008000000 */
[----:B------:R1:W-:Y:S01]  /*18650*/  @P6 STG.E desc[UR18][R6.64+0x220], R51 ;  /* 0x0002203306006986 */ /* 0x0003e2000c101912 */
[----:B------:R-:W-:Y:S02]  /*18660*/  IADD3 R4, P6, R6, UR9, RZ ;  /* 0x0000000906047c10 */ /* 0x000fe4000ffde0ff */
[----:B------:R-:W-:Y:S01]  /*18670*/  MOV R8, R2 ;  /* 0x0000000200087202 */ /* 0x000fe20000000f00 */
[----:B------:R-:W-:Y:S01]  /*18680*/  FMUL R53, R53, UR22 ;  /* 0x0000001635357c20 */ /* 0x000fe20008400000 */
[C---:B------:R-:W-:Y:S02]  /*18690*/  ISETP.GT.AND P3, PT, R0.reuse, 0x38, P2 ;  /* 0x000000380000780c */ /* 0x040fe40001764270 */
[----:B--2---:R-:W-:Y:S01]  /*186a0*/  IADD3.X R5, R7, UR29, RZ, P6, !PT ;  /* 0x0000001d07057c10 */ /* 0x004fe2000b7fe4ff */
[----:B------:R2:W-:Y:S01]  /*186b0*/  @P5 STG.E desc[UR18][R8.64+0x200], R15 ;  /* 0x0002000f08005986 */ /* 0x0005e2000c101912 */
[----:B------:R-:W-:Y:S01]  /*186c0*/  ISETP.GT.AND P5, PT, R0, 0x39, P2 ;  /* 0x000000390000780c */ /* 0x000fe200017a4270 */
[----:B------:R-:W-:-:S02]  /*186d0*/  IMAD.U32 R3, RZ, RZ, UR28 ;  /* 0x0000001cff037e24 */ /* 0x000fc4000f8e00ff */
[----:B------:R-:W-:Y:S01]  /*186e0*/  @P1 STG.E desc[UR18][R4.64+0x200], R53 ;  /* 0x0002003504001986 */ /* 0x000fe2000c101912 */
[----:B------:R-:W-:Y:S01]  /*186f0*/  ISETP.GT.AND P1, PT, R0, 0x40, P4 ;  /* 0x000000400000780c */ /* 0x000fe20002724270 */
[----:B0-----:R-:W-:Y:S01]  /*18700*/  FMUL R13, R54, UR22 ;  /* 0x00000016360d7c20 */ /* 0x001fe20008400000 */
[----:B------:R-:W-:-:S04]  /*18710*/  IMAD.WIDE.U32 R2, R3, 0x1c, R4 ;  /* 0x0000001c03027825 */ /* 0x000fc800078e0004 */
[----:B------:R-:W-:Y:S01]  /*18720*/  FMUL R55, R55, UR22 ;  /* 0x0000001637377c20 */ /* 0x000fe20008400000 */
[----:B------:R0:W-:Y:S01]  /*18730*/  @P3 STG.E desc[UR18][R8.64+0x220], R13 ;  /* 0x0002200d08003986 */ /* 0x0001e2000c101912 */
[----:B-1----:R-:W-:Y:S01]  /*18740*/  IADD3 R6, P3, R4, UR9, RZ ;  /* 0x0000000904067c10 */ /* 0x002fe2000ff7e0ff */
[----:B--2---:R-:W-:Y:S01]  /*18750*/  FMUL R15, R56, UR22 ;  /* 0x00000016380f7c20 */ /* 0x004fe20008400000 */
[----:B------:R-:W-:Y:S01]  /*18760*/  VIADD R11, R3, UR8 ;  /* 0x00000008030b7c36 */ /* 0x000fe20008000000 */
[----:B------:R-:W-:Y:S01]  /*18770*/  MOV R10, R2 ;  /* 0x00000002000a7202 */ /* 0x000fe20000000f00 */
        /* <DEDUP_REMOVED lines=11> */
[----:B------:R-:W-:Y:S02]  /*18830*/  VIADD R9, R9, UR8 ;  /* 0x0000000809097c36 */ /* 0x000fe40008000000 */
[----:B------:R-:W-:Y:S01]  /*18840*/  FMUL R13, R60, UR22 ;  /* 0x000000163c0d7c20 */ /* 0x000fe20008400000 */
[----:B------:R-:W-:Y:S01]  /*18850*/  @P6 STG.E desc[UR18][R6.64+0x200], R57 ;  /* 0x0002003906006986 */ /* 0x000fe2000c101912 */
[----:B------:R-:W-:-:S03]  /*18860*/  IADD3 R2, P6, R6, UR9, RZ ;  /* 0x0000000906027c10 */ /* 0x000fc6000ffde0ff */
[----:B------:R0:W-:Y:S01]  /*18870*/  @P5 STG.E desc[UR18][R10.64+0x220], R5 ;  /* 0x000220050a005986 */ /* 0x0001e2000c101912 */
[----:B------:R-:W-:-:S03]  /*18880*/  ISETP.GT.AND P5, PT, R0, 0x48, P2 ;  /* 0x000000480000780c */ /* 0x000fc600017a4270 */
[----:B------:R1:W-:Y:S01]  /*18890*/  @P3 STG.E desc[UR18][R6.64+0x220], R59 ;  /* 0x0002203b06003986 */ /* 0x0003e2000c101912 */
[----:B------:R-:W-:-:S03]  /*188a0*/  ISETP.GT.AND P3, PT, R0, 0x49, P4 ;  /* 0x000000490000780c */ /* 0x000fc60002764270 */
[----:B------:R-:W-:Y:S01]  /*188b0*/  @P1 STG.E desc[UR18][R8.64+0x200], R13 ;  /* 0x0002000d08001986 */ /* 0x000fe2000c101912 */
[C---:B------:R-:W-:Y:S02]  /*188c0*/  ISETP.GT.AND P1, PT, R0.reuse, 0x49, P2 ;  /* 0x000000490000780c */ /* 0x040fe40001724270 */
[----:B------:R-:W-:Y:S02]  /*188d0*/  IADD3.X R3, R7, UR29, RZ, P6, !PT ;  /* 0x0000001d07037c10 */ /* 0x000fe4000b7fe4ff */
[----:B------:R-:W-:Y:S01]  /*188e0*/  ISETP.GT.AND P6, PT, R0, 0x50, P4 ;  /* 0x000000500000780c */ /* 0x000fe200027c4270 */
[----:B------:R-:W-:Y:S01]  /*188f0*/  FMUL R61, R61, UR22 ;  /* 0x000000163d3d7c20 */ /* 0x000fe20008400000 */
[----:B--2---:R-:W-:Y:S01]  /*18900*/  FMUL R15, R62, UR22 ;  /* 0x000000163e0f7c20 */ /* 0x004fe20008400000 */
[----:B0-----:R-:W-:-:S04]  /*18910*/  IMAD.WIDE.U32 R4, R17, 0x1c, R2 ;  /* 0x0000001c11047825 */ /* 0x001fc800078e0002 */
[----:B------:R-:W-:Y:S01]  /*18920*/  FMUL R63, R63, UR22 ;  /* 0x000000163f3f7c20 */ /* 0x000fe20008400000 */
[----:B------:R-:W-:Y:S01]  /*18930*/  @P3 STG.E desc[UR18][R2.64+0x200], R61 ;  /* 0x0002003d02003986 */ /* 0x000fe2000c101912 */
[----:B------:R-:W-:Y:S02]  /*18940*/  VIADD R11, R5, UR8 ;  /* 0x00000008050b7c36 */ /* 0x000fe40008000000 */
[----:B------:R-:W-:Y:S01]  /*18950*/  FMUL R5, R64, UR22 ;  /* 0x0000001640057c20 */ /* 0x000fe20008400000 */
[----:B------:R-:W-:Y:S01]  /*18960*/  MOV R10, R4 ;  /* 0x00000004000a7202 */ /* 0x000fe20000000f00 */
[----:B------:R0:W-:Y:S04]  /*18970*/  @P5 STG.E desc[UR18][R8.64+0x220], R15 ;  /* 0x0002200f08005986 */ /* 0x0001e8000c101912 */
[----:B------:R2:W-:Y:S01]  /*18980*/  @P1 STG.E desc[UR18][R2.64+0x220], R63 ;  /* 0x0002203f02001986 */ /* 0x0005e2000c101912 */
[----:B------:R-:W-:-:S02]  /*18990*/  ISETP.GT.AND P1, PT, R0, 0x51, P4 ;  /* 0x000000510000780c */ /* 0x000fc40002724270 */
[----:B------:R-:W-:Y:S01]  /*189a0*/  ISETP.GT.AND P3, PT, R0, 0x50, P2 ;  /* 0x000000500000780c */ /* 0x000fe20001764270 */
[----:B------:R3:W-:Y:S01]  /*189b0*/  @P6 STG.E desc[UR18][R10.64+0x200], R5 ;  /* 0x000200050a006986 */ /* 0x0007e2000c101912 */
[----:B-1----:R-:W-:Y:S02]  /*189c0*/  IADD3 R6, P5, R2, UR9, RZ ;  /* 0x0000000902067c10 */ /* 0x002fe4000ffbe0ff */
        /* <DEDUP_REMOVED lines=8> */
[----:B--2---:R-:W-:Y:S01]  /*18a50*/  IMAD.WIDE.U32 R2, R9, 0x1c, R6 ;  /* 0x0000001c09027825 */ /* 0x004fe200078e0006 */
        /* <DEDUP_REMOVED lines=9> */
[----:B---3--:R-:W-:Y:S01]  /*18af0*/  IADD3.X R5, R7, UR29, RZ, P6, !PT ;  /* 0x0000001d07057c10 */ /* 0x008fe2000b7fe4ff */
        /* <DEDUP_REMOVED lines=257> */
[C---:B------:R-:W-:Y:S01]  /*19b10*/  ISETP.GT.AND P6, PT, R0.reuse, 0xd1, P2 ;  /* 0x000000d10000780c */ /* 0x040fe200017c4270 */
[----:B0-----:R-:W-:Y:S01]  /*19b20*/  IMAD.U32 R9, RZ, RZ, UR28 ;  /* 0x0000001cff097e24 */ /* 0x001fe2000f8e00ff */
[----:B------:R-:W-:Y:S01]  /*19b30*/  IADD3.X R7, R3, UR29, RZ, P5, !PT ;  /* 0x0000001d03077c10 */ /* 0x000fe2000affe4ff */
[----:B------:R-:W-:Y:S01]  /*19b40*/  FMUL R129, R129, UR22 ;  /* 0x0000001681817c20 */ /* 0x000fe20008400000 */
[----:B------:R-:W-:Y:S01]  /*19b50*/  ISETP.GT.AND P5, PT, R0, 0xd8, P4 ;  /* 0x000000d80000780c */ /* 0x000fe200027a4270 */
[----:B------:R-:W-:Y:S01]  /*19b60*/  FMUL R13, R130, UR22 ;  /* 0x00000016820d7c20 */ /* 0x000fe20008400000 */
[----:B------:R-:W-:Y:S01]  /*19b70*/  FMUL R131, R131, UR22 ;  /* 0x0000001683837c20 */ /* 0x000fe20008400000 */
[----:B--2---:R-:W-:Y:S01]  /*19b80*/  IMAD.WIDE.U32 R2, R9, 0x1c, R6 ;  /* 0x0000001c09027825 */ /* 0x004fe200078e0006 */
[----:B------:R-:W-:Y:S01]  /*19b90*/  @P1 STG.E desc[UR18][R6.64+0x200], R129 ;  /* 0x0002008106001986 */ /* 0x000fe2000c101912 */
[----:B------:R-:W-:-:S02]  /*19ba0*/  ISETP.GT.AND P1, PT, R0, 0xd9, P4 ;  /* 0x000000d90000780c */ /* 0x000fc40002724270 */
[----:B------:R-:W-:Y:S01]  /*19bb0*/  FMUL R15, R132, UR22 ;  /* 0x00000016840f7c20 */ /* 0x000fe20008400000 */
[----:B------:R-:W-:Y:S01]  /*19bc0*/  VIADD R9, R3, UR8 ;  /* 0x0000000803097c36 */ /* 0x000fe20008000000 */
[----:B------:R0:W-:Y:S01]  /*19bd0*/  @P3 STG.E desc[UR18][R10.64+0x220], R13 ;  /* 0x0002200d0a003986 */ /* 0x0001e2000c101912 */
[----:B------:R-:W-:-:S03]  /*19be0*/  MOV R8, R2 ;  /* 0x0000000200087202 */ /* 0x000fc60000000f00 */
[----:B------:R1:W-:Y:S01]  /*19bf0*/  @P6 STG.E desc[UR18][R6.64+0x220], R131 ;  /* 0x0002208306006986 */ /* 0x0003e2000c101912 */
[----:B------:R-:W-:Y:S02]  /*19c00*/  IADD3 R4, P6, R6, UR9, RZ ;  /* 0x0000000906047c10 */ /* 0x000fe4000ffde0ff */
[C---:B------:R-:W-:Y:S01]  /*19c10*/  ISETP.GT.AND P3, PT, R0.reuse, 0xd8, P2 ;  /* 0x000000d80000780c */ /* 0x040fe20001764270 */
[----:B------:R2:W-:Y:S01]  /*19c20*/  @P5 STG.E desc[UR18][R8.64+0x200], R15 ;  /* 0x0002000f08005986 */ /* 0x0005e2000c101912 */
[----:B---3--:R-:W-:Y:S01]  /*19c30*/  IADD3.X R5, R7, UR29, RZ, P6, !PT ;  /* 0x0000001d07057c10 */ /* 0x008fe2000b7fe4ff */
[----:B------:R-:W-:Y:S01]  /*19c40*/  FMUL R133, R133, UR22 ;  /* 0x0000001685857c20 */ /* 0x000fe20008400000 */
[----:B------:R-:W-:Y:S01]  /*19c50*/  ISETP.GT.AND P5, PT, R0, 0xd9, P2 ;  /* 0x000000d90000780c */ /* 0x000fe200017a4270 */
[----:B0-----:R-:W-:Y:S01]  /*19c60*/  FMUL R13, R134, UR22 ;  /* 0x00000016860d7c20 */ /* 0x001fe20008400000 */
[----:B------:R-:W-:Y:S02]  /*19c70*/  IMAD.U32 R3, RZ, RZ, UR28 ;  /* 0x0000001cff037e24 */ /* 0x000fe4000f8e00ff */
[----:B------:R-:W-:Y:S01]  /*19c80*/  @P1 STG.E desc[UR18][R4.64+0x200], R133 ;  /* 0x0002008504001986 */ /* 0x000fe2000c101912 */
[----:B------:R-:W-:Y:S01]  /*19c90*/  ISETP.GT.AND P1, PT, R0, 0xe0, P4 ;  /* 0x000000e00000780c */ /* 0x000fe20002724270 */
[----:B------:R-:W-:Y:S01]  /*19ca0*/  FMUL R135, R135, UR22 ;  /* 0x0000001687877c20 */ /* 0x000fe20008400000 */
[----:B------:R-:W-:-:S02]  /*19cb0*/  IMAD.WIDE.U32 R2, R3, 0x1c, R4 ;  /* 0x0000001c03027825 */ /* 0x000fc400078e0004 */
[----:B------:R-:W-:Y:S01]  /*19cc0*/  @P3 STG.E desc[UR18][R8.64+0x220], R13 ;  /* 0x0002200d08003986 */ /* 0x000fe2000c101912 */
[----:B-1----:R-:W-:Y:S01]  /*19cd0*/  IADD3 R6, P3, R4, UR9, RZ ;  /* 0x0000000904067c10 */ /* 0x002fe2000ff7e0ff */
[----:B--2---:R-:W-:Y:S01]  /*19ce0*/  FMUL R15, R136, UR22 ;  /* 0x00000016880f7c20 */ /* 0x004fe20008400000 */
[C---:B------:R-:W-:Y:S01]  /*19cf0*/  ISETP.GT.AND P6, PT, R0.reuse, 0xe1, P4 ;  /* 0x000000e10000780c */ /* 0x040fe200027c4270 */
[----:B------:R0:W-:Y:S01]  /*19d00*/  @P5 STG.E desc[UR18][R4.64+0x220], R135 ;  /* 0x0002208704005986 */ /* 0x0001e2000c101912 */
[----:B------:R-:W-:Y:S01]  /*19d10*/  VIADD R11, R3, UR8 ;  /* 0x00000008030b7c36 */ /* 0x000fe20008000000 */
[----:B------:R-:W-:Y:S02]  /*19d20*/  MOV R10, R2 ;  /* 0x00000002000a7202 */ /* 0x000fe40000000f00 */
[----:B------:R-:W-:Y:S02]  /*19d30*/  IADD3.X R7, R5, UR29, RZ, P3, !PT ;  /* 0x0000001d05077c10 */ /* 0x000fe40009ffe4ff */
[----:B------:R-:W-:-:S02]  /*19d40*/  ISETP.GT.AND P5, PT, R0, 0xe0, P2 ;  /* 0x000000e00000780c */ /* 0x000fc400017a4270 */
[C---:B------:R-:W-:Y:S01]  /*19d50*/  ISETP.GT.AND P3, PT, R0.reuse, 0xe1, P2 ;  /* 0x000000e10000780c */ /* 0x040fe20001764270 */
[----:B------:R1:W-:Y:S01]  /*19d60*/  @P1 STG.E desc[UR18][R10.64+0x200], R15 ;  /* 0x0002000f0a001986 */ /* 0x0003e2000c101912 */
[----:B------:R-:W-:Y:S01]  /*19d70*/  ISETP.GT.AND P1, PT, R0, 0xe8, P4 ;  /* 0x000000e80000780c */ /* 0x000fe20002724270 */
[----:B------:R-:W-:Y:S01]  /*19d80*/  FMUL R137, R137, UR22 ;  /* 0x0000001689897c20 */ /* 0x000fe20008400000 */
[----:B0-----:R-:W-:Y:S01]  /*19d90*/  FMUL R5, R138, UR22 ;  /* 0x000000168a057c20 */ /* 0x001fe20008400000 */
[----:B------:R-:W-:-:S04]  /*19da0*/  IMAD.WIDE.U32 R8, R17, 0x1c, R6 ;  /* 0x0000001c11087825 */ /* 0x000fc800078e0006 */
[----:B------:R-:W-:Y:S01]  /*19db0*/  FMUL R139, R139, UR22 ;  /* 0x000000168b8b7c20 */ /* 0x000fe20008400000 */
[----:B------:R-:W-:Y:S01]  /*19dc0*/  FMUL R13, R140, UR22 ;  /* 0x000000168c0d7c20 */ /* 0x000fe20008400000 */
[----:B------:R-:W-:Y:S01]  /*19dd0*/  @P6 STG.E desc[UR18][R6.64+0x200], R137 ;  /* 0x0002008906006986 */ /* 0x000fe2000c101912 */
[----:B------:R-:W-:-:S03]  /*19de0*/  VIADD R9, R9, UR8 ;  /* 0x0000000809097c36 */ /* 0x000fc60008000000 */
[----:B------:R-:W-:Y:S01]  /*19df0*/  @P5 STG.E desc[UR18][R10.64+0x220], R5 ;  /* 0x000220050a005986 */ /* 0x000fe2000c101912 */
[----:B------:R-:W-:-:S03]  /*19e00*/  ISETP.GT.AND P5, PT, R0, 0xe8, P2 ;  /* 0x000000e80000780c */ /* 0x000fc600017a4270 */
[----:B------:R0:W-:Y:S01]  /*19e10*/  @P3 STG.E desc[UR18][R6.64+0x220], R139 ;  /* 0x0002208b06003986 */ /* 0x0001e2000c101912 */
[----:B------:R-:W-:-:S03]  /*19e20*/  ISETP.GT.AND P3, PT, R0, 0xe9, P4 ;  /* 0x000000e90000780c */ /* 0x000fc60002764270 */
[----:B------:R2:W-:Y:S01]  /*19e30*/  @P1 STG.E desc[UR18][R8.64+0x200], R13 ;  /* 0x0002000d08001986 */ /* 0x0005e2000c101912 */
[----:B------:R-:W-:Y:S01]  /*19e40*/  IADD3 R2, P1, R6, UR9, RZ ;  /* 0x0000000906027c10 */ /* 0x000fe2000ff3e0ff */
[----:B------:R-:W-:Y:S01]  /*19e50*/  FMUL R141, R141, UR22 ;  /* 0x000000168d8d7c20 */ /* 0x000fe20008400000 */
[----:B-1----:R-:W-:Y:S02]  /*19e60*/  FMUL R15, R142, UR22 ;  /* 0x000000168e0f7c20 */ /* 0x002fe40008400000 */
[----:B------:R-:W-:Y:S02]  /*19e70*/  IADD3.X R3, R7, UR29, RZ, P1, !PT ;  /* 0x0000001d07037c10 */ /* 0x000fe40008ffe4ff */
[C---:B------:R-:W-:Y:S02]  /*19e80*/  ISETP.GT.AND P6, PT, R0.reuse, 0xe9, P2 ;  /* 0x000000e90000780c */ /* 0x040fe400017c4270 */
[C---:B------:R-:W-:Y:S01]  /*19e90*/  ISETP.GT.AND P1, PT, R0.reuse, 0xf0, P4 ;  /* 0x000000f00000780c */ /* 0x040fe20002724270 */
[----:B------:R-:W-:Y:S01]  /*19ea0*/  @P3 STG.E desc[UR18][R2.64+0x200], R141 ;  /* 0x0002008d02003986 */ /* 0x000fe2000c101912 */
[----:B------:R-:W-:-:S03]  /*19eb0*/  ISETP.GT.AND P3, PT, R0, 0xf1, P4 ;  /* 0x000000f10000780c */ /* 0x000fc60002764270 */
[----:B------:R-:W-:Y:S01]  /*19ec0*/  @P5 STG.E desc[UR18][R8.64+0x220], R15 ;  /* 0x0002200f08005986 */ /* 0x000fe2000c101912 */
[----:B0-----:R-:W-:Y:S01]  /*19ed0*/  IADD3 R6, P5, R2, UR9, RZ ;  /* 0x0000000902067c10 */ /* 0x001fe2000ffbe0ff */
[----:B------:R-:W-:-:S04]  /*19ee0*/  IMAD.WIDE.U32 R4, R17, 0x1c, R2 ;  /* 0x0000001c11047825 */ /* 0x000fc800078e0002 */
[----:B------:R-:W-:Y:S01]  /*19ef0*/  FMUL R143, R143, UR22 ;  /* 0x000000168f8f7c20 */ /* 0x000fe20008400000 */
[----:B------:R-:W-:Y:S01]  /*19f00*/  IADD3.X R7, R3, UR29, RZ, P5, !PT ;  /* 0x0000001d03077c10 */ /* 0x000fe2000affe4ff */
[----:B------:R-:W-:Y:S01]  /*19f10*/  VIADD R5, R5, UR8 ;  /* 0x0000000805057c36 */ /* 0x000fe20008000000 */
[----:B------:R-:W-:Y:S01]  /*19f20*/  ISETP.GT.AND P5, PT, R0, 0xf0, P2 ;  /* 0x000000f00000780c */ /* 0x000fe200017a4270 */
[----:B------:R-:W-:Y:S01]  /*19f30*/  FMUL R11, R144, UR22 ;  /* 0x00000016900b7c20 */ /* 0x000fe20008400000 */
[----:B------:R-:W-:Y:S01]  /*19f40*/  FMUL R145, R145, UR22 ;  /* 0x0000001691917c20 */ /* 0x000fe20008400000 */
[----:B------:R0:W-:Y:S01]  /*19f50*/  @P6 STG.E desc[UR18][R2.64+0x220], R143 ;  /* 0x0002208f02006986 */ /* 0x0001e2000c101912 */
[----:B--2---:R-:W-:-:S03]  /*19f60*/  FMUL R13, R146, UR22 ;  /* 0x00000016920d7c20 */ /* 0x004fc60008400000 */
[----:B------:R1:W-:Y:S01]  /*19f70*/  @P1 STG.E desc[UR18][R4.64+0x200], R11 ;  /* 0x0002000b04001986 */ /* 0x0003e2000c101912 */
[----:B------:R-:W-:-:S03]  /*19f80*/  ISETP.GT.AND P1, PT, R0, 0xf8, P4 ;  /* 0x000000f80000780c */ /* 0x000fc60002724270 */
[----:B------:R2:W-:Y:S01]  /*19f90*/  @P3 STG.E desc[UR18][R6.64+0x200], R145 ;  /* 0x0002009106003986 */ /* 0x0005e2000c101912 */
[C---:B------:R-:W-:Y:S02]  /*19fa0*/  ISETP.GT.AND P3, PT, R0.reuse, 0xf1, P2 ;  /* 0x000000f10000780c */ /* 0x040fe40001764270 */
[C---:B------:R-:W-:Y:S01]  /*19fb0*/  ISETP.GT.AND P4, PT, R0.reuse, 0xf9, P4 ;  /* 0x000000f90000780c */ /* 0x040fe20002784270 */
[----:B0-----:R-:W-:Y:S01]  /*19fc0*/  IMAD.WIDE.U32 R2, R17, 0x1c, R6 ;  /* 0x0000001c11027825 */ /* 0x001fe200078e0006 */
[C---:B------:R-:W-:Y:S01]  /*19fd0*/  ISETP.GT.AND P6, PT, R0.reuse, 0xf8, P2 ;  /* 0x000000f80000780c */ /* 0x040fe200017c4270 */
[----:B------:R2:W-:Y:S01]  /*19fe0*/  @P5 STG.E desc[UR18][R4.64+0x220], R13 ;  /* 0x0002200d04005986 */ /* 0x0005e2000c101912 */
[----:B------:R-:W-:Y:S02]  /*19ff0*/  ISETP.GT.AND P2, PT, R0, 0xf9, P2 ;  /* 0x000000f90000780c */ /* 0x000fe40001744270 */
[----:B------:R-:W-:Y:S01]  /*1a000*/  IADD3 R8, P5, R6, UR9, RZ ;  /* 0x0000000906087c10 */ /* 0x000fe2000ffbe0ff */
[----:B------:R-:W-:Y:S01]  /*1a010*/  FMUL R147, R147, UR22 ;  /* 0x0000001693937c20 */ /* 0x000fe20008400000 */
[----:B-1----:R-:W-:Y:S01]  /*1a020*/  FMUL R11, R148, UR22 ;  /* 0x00000016940b7c20 */ /* 0x002fe20008400000 */
[----:B------:R-:W-:Y:S01]  /*1a030*/  IADD3 R3, R3, UR8, RZ ;  /* 0x0000000803037c10 */ /* 0x000fe2000fffe0ff */
[----:B------:R-:W-:Y:S01]  /*1a040*/  FMUL R149, R149, UR22 ;  /* 0x0000001695957c20 */ /* 0x000fe20008400000 */
[----:B------:R-:W-:Y:S01]  /*1a050*/  IADD3.X R9, R7, UR29, RZ, P5, !PT ;  /* 0x0000001d07097c10 */ /* 0x000fe2000affe4ff */
[----:B------:R-:W-:Y:S01]  /*1a060*/  FMUL R15, R150, UR22 ;  /* 0x00000016960f7c20 */ /* 0x000fe20008400000 */
[----:B------:R-:W-:Y:S01]  /*1a070*/  FMUL R151, R151, UR22 ;  /* 0x0000001697977c20 */ /* 0x000fe20008400000 */
[----:B------:R2:W-:Y:S04]  /*1a080*/  @P3 STG.E desc[UR18][R6.64+0x220], R147 ;  /* 0x0002209306003986 */ /* 0x0005e8000c101912 */
[----:B------:R2:W-:Y:S04]  /*1a090*/  @P1 STG.E desc[UR18][R2.64+0x200], R11 ;  /* 0x0002000b02001986 */ /* 0x0005e8000c101912 */
[----:B------:R2:W-:Y:S04]  /*1a0a0*/  @P4 STG.E desc[UR18][R8.64+0x200], R149 ;  /* 0x0002009508004986 */ /* 0x0005e8000c101912 */
[----:B------:R2:W-:Y:S04]  /*1a0b0*/  @P6 STG.E desc[UR18][R2.64+0x220], R15 ;  /* 0x0002200f02006986 */ /* 0x0005e8000c101912 */
[----:B------:R2:W-:Y:S02]  /*1a0c0*/  @P2 STG.E desc[UR18][R8.64+0x220], R151 ;  /* 0x0002209708002986 */ /* 0x0005e4000c101912 */
.L_x_409:
[----:B------:R-:W-:Y:S05]  /*1a0d0*/  BSYNC B0 ;  /* 0x0000000000007941 */ /* 0x000fea0003800000 */
.L_x_25:
[----:B0-2---:R-:W2:Y:S04]  /*1a0e0*/  LDL.LU R3, [R1+0x204] ;  /* 0x0002040001037983 */ /* 0x005ea80000300800 */
[----:B------:R-:W2:Y:S01]  /*1a0f0*/  LDL.LU R2, [R1+0x208] ;  /* 0x0002080001027983 */ /* 0x000ea20000300800 */
[----:B------:R-:W-:Y:S01]  /*1a100*/  ULDC UR8, c[0x0][0xc] ;  /* 0x0000030000087ab9 */ /* 0x000fe20000000800 */
[----:B------:R-:W-:Y:S01]  /*1a110*/  ULDC UR9, c[0x0][0x10] ;  /* 0x0000040000097ab9 */ /* 0x000fe20000000800 */
[----:B------:R-:W2:Y:S01]  /*1a120*/  LDC R5, c[0x0][0x14] ;  /* 0x00000500ff057b82 */ /* 0x000ea20000000800 */
[----:B------:R-:W-:Y:S01]  /*1a130*/  UIMAD.WIDE.U32 UR8, UR8, UR9, URZ ;  /* 0x00000009080872a5 */ /* 0x000fe2000f8e003f */
[----:B------:R-:W-:Y:S01]  /*1a140*/  PRMT R0, RZ, 0x7610, R0 ;  /* 0x00007610ff007816 */ /* 0x000fe20000000000 */
[----:B------:R-:W-:Y:S01]  /*1a150*/  UMOV UR14, 0xffffffff ;  /* 0xffffffff000e7882 */ /* 0x000fe20000000000 */
[----:B------:R-:W-:Y:S01]  /*1a160*/  UMOV UR13, 0xffffffff ;  /* 0xffffffff000d7882 */ /* 0x000fe20000000000 */
[----:B------:R-:W-:-:S02]  /*1a170*/  UMOV UR12, 0xffffffff ;  /* 0xffffffff000c7882 */ /* 0x000fc40000000000 */
[----:B--2---:R-:W-:-:S04]  /*1a180*/  IMAD.WIDE.U32 R2, R5, UR8, R2 ;  /* 0x0000000805027c25 */ /* 0x004fc8000f8e0002 */
[----:B------:R-:W-:Y:S01]  /*1a190*/  IMAD R5, R5, UR9, RZ ;  /* 0x0000000905057c24 */ /* 0x000fe2000f8e02ff */
[----:B------:R-:W-:Y:S01]  /*1a1a0*/  ULDC.64 UR8, c[0x0][0x750] ;  /* 0x0001d40000087ab9 */ /* 0x000fe20000000a00 */
[----:B------:R-:W-:Y:S01]  /*1a1b0*/  IMAD.MOV.U32 R6, RZ, RZ, R2 ;  /* 0x000000ffff067224 */ /* 0x000fe200078e0002 */
[----:B------:R-:W-:Y:S01]  /*1a1c0*/  ISETP.GE.U32.AND P1, PT, R2, UR8, PT ;  /* 0x0000000802007c0c */ /* 0x000fe2000bf26070 */
[----:B------:R-:W-:-:S05]  /*1a1d0*/  IMAD.IADD R4, R3, 0x1, R5 ;  /* 0x0000000103047824 */ /* 0x000fca00078e0205 */
[----:B------:R0:W-:Y:S01]  /*1a1e0*/  STL [R1+0x204], R4 ;  /* 0x0002040401007387 */ /* 0x0001e20000100800 */
[----:B------:R-:W-:-:S03]  /*1a1f0*/  ISETP.GE.U32.AND.EX P1, PT, R4, UR9, PT, P1 ;  /* 0x0000000904007c0c */ /* 0x000fc6000bf26110 */
[----:B------:R0:W-:Y:S10]  /*1a200*/  STL [R1+0x208], R6 ;  /* 0x0002080601007387 */ /* 0x0001f40000100800 */
[----:B0-----:R-:W-:Y:S05]  /*1a210*/  @P1 BRA `(.L_x_410) ;  /* 0x0000000400841947 */ /* 0x001fea0003800000 */
[----:B------:R-:W0:Y:S01]  /*1a220*/  S2UR UR10, SR_CTAID.X ;  /* 0x00000000000a79c3 */ /* 0x000e220000002500 */
[----:B------:R-:W-:Y:S01]  /*1a230*/  ULDC.64 UR16, c[0x0][0x728] ;  /* 0x0001ca0000107ab9 */ /* 0x000fe20000000a00 */
[----:B------:R-:W-:Y:S01]  /*1a240*/  ULDC UR8, c[0x0][0x150] ;  /* 0x0000540000087ab9 */ /* 0x000fe20000000800 */
[----:B------:R-:W-:Y:S01]  /*1a250*/  ISETP.NE.U32.AND P1, PT, RZ, UR16, PT ;  /* 0x00000010ff007c0c */ /* 0x000fe2000bf25070 */
[----:B------:R-:W-:Y:S01]  /*1a260*/  ULDC UR21, c[0x0][0x730] ;  /* 0x0001cc0000157ab9 */ /* 0x000fe20000000800 */
[----:B------:R-:W-:Y:S01]  /*1a270*/  R2UR UR25, R6 ;  /* 0x00000000061972ca */ /* 0x000fe200000e0000 */
[----:B------:R-:W-:Y:S01]  /*1a280*/  ULDC UR27, c[0x0][0x154] ;  /* 0x00005500001b7ab9 */ /* 0x000fe20000000800 */
[----:B------:R-:W-:Y:S01]  /*1a290*/  ISETP.NE.AND.EX P1, PT, RZ, UR17, PT, P1 ;  /* 0x00000011ff007c0c */ /* 0x000fe2000bf25310 */
[----:B------:R-:W2:Y:S01]  /*1a2a0*/  S2UR UR29, SR_CTAID.Y ;  /* 0x00000000001d79c3 */ /* 0x000ea20000002600 */
[----:B------:R-:W-:Y:S02]  /*1a2b0*/  R2UR UR26, R4 ;  /* 0x00000000041a72ca */ /* 0x000fe400000e0000 */
[----:B------:R-:W-:-:S02]  /*1a2c0*/  R2UR UR14, R6 ;  /* 0x00000000060e72ca */ /* 0x000fc400000e0000 */
[----:B------:R-:W-:Y:S02]  /*1a2d0*/  R2UR UR15, R4 ;  /* 0x00000000040f72ca */ /* 0x000fe400000e0000 */
[----:B0-----:R-:W-:-:S05]  /*1a2e0*/  I2FP.F32.U32 R0, UR10 ;  /* 0x0000000a00007c45 */ /* 0x001fca0008201000 */
[----:B------:R-:W-:-:S04]  /*1a2f0*/  FMUL R0, R0, UR8 ;  /* 0x0000000800007c20 */ /* 0x000fc80008400000 */
[----:B------:R0:W0:Y:S01]  /*1a300*/  F2I.U32.TRUNC.NTZ R2, R0 ;  /* 0x0000000000027305 */ /* 0x000022000020f000 */
[----:B--2---:R-:W-:Y:S05]  /*1a310*/  @!P1 BRA `(.L_x_411) ;  /* 0x0000000000309947 */ /* 0x004fea0003800000 */
        /* <DEDUP_REMOVED lines=12> */
.L_x_411:
[----:B------:R-:W-:Y:S01]  /*1a3e0*/  USHF.R.U64 UR12, UR14, UR21, UR15 ;  /* 0x000000150e0c7299 */ /* 0x000fe2000800120f */
[----:B0-----:R-:W-:Y:S01]  /*1a3f0*/  I2FP.F32.U32 R0, UR29 ;  /* 0x0000001d00007c45 */ /* 0x001fe20008201000 */
[----:B------:R-:W-:Y:S01]  /*1a400*/  USHF.R.U32.HI UR8, URZ, UR21, UR15 ;  /* 0x000000153f087299 */ /* 0x000fe2000801160f */
[----:B------:R-:W-:Y:S01]  /*1a410*/  R2UR UR20, R2 ;  /* 0x00000000021472ca */ /* 0x000fe200000e0000 */
[----:B------:R-:W-:Y:S02]  /*1a420*/  UIADD3 UR13, UP0, URZ, -UR12, URZ ;  /* 0x8000000c3f0d7290 */ /* 0x000fe4000ff1e03f */
[----:B------:R-:W-:Y:S01]  /*1a430*/  FMUL R0, R0, UR27 ;  /* 0x0000001b00007c20 */ /* 0x000fe20008400000 */
[----:B------:R-:W-:Y:S01]  /*1a440*/  ULDC.64 UR16, c[0x0][0x720] ;  /* 0x0001c80000107ab9 */ /* 0x000fe20000000a00 */
[----:B------:R-:W-:Y:S01]  /*1a450*/  UIADD3.X UR8, URZ, ~UR8, URZ, UP0, !UPT ;  /* 0x800000083f087290 */ /* 0x000fe200087fe43f */
[----:B------:R-:W-:Y:S01]  /*1a460*/  UMOV UR14, UR25 ;  /* 0x00000019000e7c82 */ /* 0x000fe20008000000 */
[----:B------:R-:W-:-:S02]  /*1a470*/  UMOV UR15, UR26 ;  /* 0x0000001a000f7c82 */ /* 0x000fc40008000000 */
[----:B------:R-:W-:Y:S01]  /*1a480*/  UIMAD UR8, UR8, UR16, URZ ;  /* 0x00000010080872a4 */ /* 0x000fe2000f8e023f */
[----:B------:R-:W0:Y:S01]  /*1a490*/  F2I.U32.TRUNC.NTZ R0, R0 ;  /* 0x0000000000007305 */ /* 0x000e22000020f000 */
[----:B------:R-:W-:Y:S02]  /*1a4a0*/  UIMAD.WIDE.U32 UR14, UR13, UR16, UR14 ;  /* 0x000000100d0e72a5 */ /* 0x000fe4000f8e000e */
[----:B------:R-:W-:Y:S01]  /*1a4b0*/  UIMAD UR13, UR13, UR17, UR8 ;  /* 0x000000110d0d72a4 */ /* 0x000fe2000f8e0208 */
[----:B------:R-:W-:Y:S01]  /*1a4c0*/  ULDC UR16, c[0x0][0x718] ;  /* 0x0001c60000107ab9 */ /* 0x000fe20000000800 */
[----:B------:R-:W-:Y:S02]  /*1a4d0*/  ULDC UR31, c[0x0][0x758] ;  /* 0x0001d600001f7ab9 */ /* 0x000fe40000000800 */
[----:B------:R-:W-:Y:S01]  /*1a4e0*/  UIADD3 UR15, UR15, UR13, URZ ;  /* 0x0000000d0f0f7290 */ /* 0x000fe2000fffe03f */
[----:B------:R-:W-:Y:S01]  /*1a4f0*/  UMOV UR26, 0xffffffff ;  /* 0xffffffff001a7882 */ /* 0x000fe20000000000 */
[----:B------:R-:W-:Y:S01]  /*1a500*/  ULDC.64 UR8, c[0x0][0x740] ;  /* 0x0001d00000087ab9 */ /* 0x000fe20000000a00 */
[----:B------:R-:W-:Y:S01]  /*1a510*/  USHF.L.U32 UR26, UR26, UR31, URZ ;  /* 0x0000001f1a1a7299 */ /* 0x000fe2000800063f */
[----:B------:R-:W-:Y:S01]  /*1a520*/  ISETP.NE.U32.AND P1, PT, RZ, UR8, PT ;  /* 0x00000008ff007c0c */ /* 0x000fe2000bf25070 */
[----:B------:R-:W-:-:S02]  /*1a530*/  USHF.R.U64 UR27, UR14, UR16, UR15 ;  /* 0x000000100e1b7299 */ /* 0x000fc4000800120f */
[----:B------:R-:W-:Y:S01]  /*1a540*/  USHF.R.U32.HI UR14, URZ, UR16, UR15 ;  /* 0x000000103f0e7299 */ /* 0x000fe2000801160f */
[----:B0-----:R-:W-:Y:S01]  /*1a550*/  R2UR UR21, R0 ;  /* 0x00000000001572ca */ /* 0x001fe200000e0000 */
[----:B------:R-:W-:Y:S01]  /*1a560*/  ULDC UR25, c[0x0][0x708] ;  /* 0x0001c20000197ab9 */ /* 0x000fe20000000800 */
[----:B------:R-:W-:Y:S01]  /*1a570*/  ULOP3.LUT UR32, URZ, UR26, URZ, 0x33, !UPT ;  /* 0x0000001a3f207292 */ /* 0x000fe2000f8e333f */
[----:B------:R-:W-:Y:S01]  /*1a580*/  ISETP.NE.AND.EX P1, PT, RZ, UR9, PT, P1 ;  /* 0x00000009ff007c0c */ /* 0x000fe2000bf25310 */
[----:B------:R-:W-:Y:S02]  /*1a590*/  USHF.R.U64 UR26, UR27, UR25, UR14 ;  /* 0x000000191b1a7299 */ /* 0x000fe4000800120e */
[----:B------:R-:W-:Y:S01]  /*1a5a0*/  USHF.R.U32.HI UR14, URZ, UR25, UR14 ;  /* 0x000000193f0e7299 */ /* 0x000fe2000801160e */
[----:B------:R-:W-:Y:S01]  /*1a5b0*/  UMOV UR28, 0x1 ;  /* 0x00000001001c7882 */ /* 0x000fe20000000000 */
[----:B------:R-:W-:Y:S02]  /*1a5c0*/  UIADD3 UR20, -UR20, URZ, URZ ;  /* 0x0000003f14147290 */ /* 0x000fe4000fffe13f */
[----:B------:R-:W-:-:S02]  /*1a5d0*/  USHF.L.U32 UR35, UR28, UR31, URZ ;  /* 0x0000001f1c237299 */ /* 0x000fc4000800063f */
[----:B------:R-:W-:Y:S01]  /*1a5e0*/  USHF.R.U64 UR28, UR26, UR31, UR14 ;  /* 0x0000001f1a1c7299 */ /* 0x000fe2000800120e */
[----:B------:R-:W-:Y:S01]  /*1a5f0*/  ULDC UR17, c[0x0][0x144] ;  /* 0x0000510000117ab9 */ /* 0x000fe20000000800 */
[----:B------:R-:W-:Y:S01]  /*1a600*/  ULDC UR11, c[0x0][0x700] ;  /* 0x0001c000000b7ab9 */ /* 0x000fe20000000800 */
[----:B------:R-:W-:Y:S02]  /*1a610*/  USHF.R.U32.HI UR14, URZ, UR31, UR14 ;  /* 0x0000001f3f0e7299 */ /* 0x000fe4000801160e */
[----:B------:R-:W-:Y:S02]  /*1a620*/  UIMAD UR31, UR17, UR20, UR10 ;  /* 0x00000014111f72a4 */ /* 0x000fe4000f8e020a */
[----:B------:R-:W-:Y:S02]  /*1a630*/  UIADD3 UR13, UR11, -0x1, URZ ;  /* 0xffffffff0b0d7890 */ /* 0x000fe4000fffe03f */
[----:B------:R-:W-:Y:S01]  /*1a640*/  UIADD3 UR30, -UR21, URZ, URZ ;  /* 0x0000003f151e7290 */ /* 0x000fe2000fffe13f */
[----:B------:R-:W-:Y:S01]  /*1a650*/  ULDC UR36, c[0x0][0x148] ;  /* 0x0000520000247ab9 */ /* 0x000fe20000000800 */
[----:B------:R-:W-:Y:S01]  /*1a660*/  ULDC UR33, c[0x0][0x748] ;  /* 0x0001d20000217ab9 */ /* 0x000fe20000000800 */
[----:B------:R-:W-:Y:S01]  /*1a670*/  ULDC UR34, c[0x0][0x738] ;  /* 0x0001ce0000227ab9 */ /* 0x000fe20000000800 */
        /* <DEDUP_REMOVED lines=14> */
.L_x_412:
[----:B------:R-:W-:Y:S01]  /*1a760*/  USHF.R.U64 UR8, UR10, UR33, UR14 ;  /* 0x000000210a087299 */ /* 0x000fe2000800120e */
[----:B------:R-:W-:Y:S01]  /*1a770*/  MOV R0, 0x1 ;  /* 0x0000000100007802 */ /* 0x000fe20000000f00 */
[----:B------:R-:W-:Y:S02]  /*1a780*/  ULOP3.LUT UR14, UR26, UR32, URZ, 0xc0, !UPT ;  /* 0x000000201a0e7292 */ /* 0x000fe4000f8ec03f */
[----:B------:R-:W-:Y:S02]  /*1a790*/  UIADD3 UR9, -UR8, URZ, URZ ;  /* 0x0000003f08097290 */ /* 0x000fe4000fffe13f */
[----:B------:R-:W-:Y:S02]  /*1a7a0*/  UIMAD UR14, UR35, UR8, UR14 ;  /* 0x00000008230e72a4 */ /* 0x000fe4000f8e020e */
[----:B------:R-:W-:Y:S02]  /*1a7b0*/  @UP2 UIMAD UR31, UR36, UR30, UR29 ;  /* 0x0000001e241f22a4 */ /* 0x000fe4000f8e021d */
[----:B------:R-:W-:-:S02]  /*1a7c0*/  ULOP3.LUT UR13, UR27, UR13, URZ, 0xc0, !UPT ;  /* 0x0000000d1b0d7292 */ /* 0x000fc4000f8ec03f */
[----:B------:R-:W-:-:S03]  /*1a7d0*/  UIMAD UR8, UR9, UR34, UR28 ;  /* 0x00000022090872a4 */ /* 0x000fc6000f8e021c */
[----:B------:R-:W-:Y:S01]  /*1a7e0*/  ULDC UR9, c[0x0][0x710] ;  /* 0x0001c40000097ab9 */ /* 0x000fe20000000800 */
[----:B------:R-:W-:Y:S02]  /*1a7f0*/  UIMAD UR8, UR8, UR11, UR13 ;  /* 0x0000000b080872a4 */ /* 0x000fe4000f8e020d */
[----:B------:R-:W-:-:S04]  /*1a800*/  UIMAD UR14, UR14, UR9, UR31 ;  /* 0x000000090e0e72a4 */ /* 0x000fc8000f8e021f */
[----:B------:R-:W-:Y:S02]  /*1a810*/  USEL UR13, UR8, UR14, !UP2 ;  /* 0x0000000e080d7287 */ /* 0x000fe4000d000000 */
[----:B------:R-:W-:-:S12]  /*1a820*/  USEL UR14, UR14, UR8, !UP2 ;  /* 0x000000080e0e7287 */ /* 0x000fd8000d000000 */
.L_x_410:
[----:B------:R-:W-:-:S13]  /*1a830*/  LOP3.LUT P1, RZ, R0, 0xff, RZ, 0xc0, !PT ;  /* 0x000000ff00ff7812 */ /* 0x000fda000782c0ff */
[----:B------:R-:W-:Y:S05]  /*1a840*/  @P1 BRA `(.L_x_413) ;  /* 0xfffffe6800ac1947 */ /* 0x000fea000383ffff */
[----:B------:R-:W-:Y:S05]  /*1a850*/  EXIT ;  /* 0x000000000000794d */ /* 0x000fea0003800000 */
.L_x_7:
[----:B------:R-:W2:Y:S01]  /*1a860*/  LDL R4, [R1+0x208] ;  /* 0x0002080001047983 */ /* 0x000ea20000100800 */
[----:B------:R-:W-:-:S03]  /*1a870*/  ULDC.64 UR4, c[0x0][0x750] ;  /* 0x0001d40000047ab9 */ /* 0x000fc60000000a00 */
[----:B------:R-:W3:Y:S01]  /*1a880*/  LDL R3, [R1+0x204] ;  /* 0x0002040001037983 */ /* 0x000ee20000100800 */
[----:B------:R-:W-:Y:S01]  /*1a890*/  PRMT R0, RZ, 0x7610, R0 ;  /* 0x00007610ff007816 */ /* 0x000fe20000000000 */
[----:B------:R-:W-:Y:S01]  /*1a8a0*/  IMAD.MOV.U32 R5, RZ, RZ, -0x1 ;  /* 0xffffffffff057424 */ /* 0x000fe200078e00ff */
[----:B------:R-:W-:Y:S01]  /*1a8b0*/  MOV R10, 0xffffffff ;  /* 0xffffffff000a7802 */ /* 0x000fe20000000f00 */
[----:B------:R-:W-:Y:S01]  /*1a8c0*/  IMAD.MOV.U32 R2, RZ, RZ, -0x1 ;  /* 0xffffffffff027424 */ /* 0x000fe200078e00ff */
[----:B--2---:R-:W-:-:S04]  /*1a8d0*/  ISETP.GE.U32.AND P0, PT, R4, UR4, PT ;  /* 0x0000000404007c0c */ /* 0x004fc8000bf06070 */
[----:B---3--:R-:W-:-:S13]  /*1a8e0*/  ISETP.GE.U32.AND.EX P0, PT, R3, UR5, PT, P0 ;  /* 0x0000000503007c0c */ /* 0x008fda000bf06100 */
        /* <DEDUP_REMOVED lines=21> */
.L_x_415:
[----:B------:R-:W-:Y:S01]  /*1aa40*/  USHF.R.U64 UR4, UR14, UR19, UR15 ;  /* 0x000000130e047299 */ /* 0x000fe2000800120f */
[----:B------:R-:W-:Y:S01]  /*1aa50*/  R2UR UR13, R3 ;  /* 0x00000000030d72ca */ /* 0x000fe200000e0000 */
[----:B------:R-:W-:Y:S02]  /*1aa60*/  USHF.R.U32.HI UR5, URZ, UR19, UR15 ;  /* 0x000000133f057299 */ /* 0x000fe4000801160f */
[----:B------:R-:W-:Y:S01]  /*1aa70*/  UIADD3 UR14, UP0, URZ, -UR4, URZ ;  /* 0x800000043f0e7290 */ /* 0x000fe2000ff1e03f */
[----:B------:R-:W-:Y:S01]  /*1aa80*/  ULDC.64 UR16, c[0x0][0x720] ;  /* 0x0001c80000107ab9 */ /* 0x000fe20000000a00 */
[----:B------:R-:W-:Y:S02]  /*1aa90*/  UMOV UR12, UR20 ;  /* 0x00000014000c7c82 */ /* 0x000fe40008000000 */
[----:B------:R-:W-:Y:S02]  /*1aaa0*/  UIADD3.X UR5, URZ, ~UR5, URZ, UP0, !UPT ;  /* 0x800000053f057290 */ /* 0x000fe400087fe43f */
[----:B------:R-:W-:-:S02]  /*1aab0*/  @UP2 UIMAD UR7, UR9, UR11, UR10 ;  /* 0x0000000b090722a4 */ /* 0x000fc4000f8e020a */
[----:B------:R-:W-:Y:S02]  /*1aac0*/  UIMAD UR5, UR5, UR16, URZ ;  /* 0x00000010050572a4 */ /* 0x000fe4000f8e023f */
[----:B------:R-:W-:Y:S02]  /*1aad0*/  UIMAD.WIDE.U32 UR12, UR14, UR16, UR12 ;  /* 0x000000100e0c72a5 */ /* 0x000fe4000f8e000c */
[----:B------:R-:W-:Y:S01]  /*1aae0*/  UIMAD UR5, UR14, UR17, UR5 ;  /* 0x000000110e0572a4 */ /* 0x000fe2000f8e0205 */
[----:B------:R-:W-:Y:S02]  /*1aaf0*/  ULDC.64 UR10, c[0x0][0x740] ;  /* 0x0001d000000a7ab9 */ /* 0x000fe40000000a00 */
[----:B------:R-:W-:Y:S01]  /*1ab00*/  ULDC UR14, c[0x0][0x718] ;  /* 0x0001c600000e7ab9 */ /* 0x000fe20000000800 */
[----:B------:R-:W-:Y:S01]  /*1ab10*/  UIADD3 UR5, UR13, UR5, URZ ;  /* 0x000000050d057290 */ /* 0x000fe2000fffe03f */
[----:B------:R-:W-:Y:S01]  /*1ab20*/  ISETP.NE.U32.AND P0, PT, RZ, UR10, PT ;  /* 0x0000000aff007c0c */ /* 0x000fe2000bf05070 */
[----:B------:R-:W-:Y:S01]  /*1ab30*/  ULDC UR15, c[0x0][0x708] ;  /* 0x0001c200000f7ab9 */ /* 0x000fe20000000800 */
[----:B------:R-:W-:Y:S01]  /*1ab40*/  ULDC UR23, c[0x0][0x758] ;  /* 0x0001d60000177ab9 */ /* 0x000fe20000000800 */
[----:B------:R-:W-:Y:S01]  /*1ab50*/  USHF.R.U64 UR18, UR12, UR14, UR5 ;  /* 0x0000000e0c127299 */ /* 0x000fe20008001205 */
[----:B------:R-:W-:Y:S01]  /*1ab60*/  ISETP.NE.AND.EX P0, PT, RZ, UR11, PT, P0 ;  /* 0x0000000bff007c0c */ /* 0x000fe2000bf05300 */
[----:B------:R-:W-:Y:S01]  /*1ab70*/  USHF.R.U32.HI UR5, URZ, UR14, UR5 ;  /* 0x0000000e3f057299 */ /* 0x000fe20008011605 */
[----:B------:R-:W-:Y:S01]  /*1ab80*/  UMOV UR9, 0xffffffff ;  /* 0xffffffff00097882 */ /* 0x000fe20000000000 */
[----:B------:R-:W-:-:S02]  /*1ab90*/  ULDC UR21, c[0x0][0x700] ;  /* 0x0001c00000157ab9 */ /* 0x000fc40000000800 */
[----:B------:R-:W-:Y:S02]  /*1aba0*/  USHF.R.U64 UR19, UR18, UR15, UR5 ;  /* 0x0000000f12137299 */ /* 0x000fe40008001205 */
[----:B------:R-:W-:Y:S02]  /*1abb0*/  USHF.R.U32.HI UR5, URZ, UR15, UR5 ;  /* 0x0000000f3f057299 */ /* 0x000fe40008011605 */
[----:B------:R-:W-:Y:S02]  /*1abc0*/  USHF.L.U32 UR12, UR9, UR23, URZ ;  /* 0x00000017090c7299 */ /* 0x000fe4000800063f */
[----:B------:R-:W-:Y:S02]  /*1abd0*/  USHF.R.U64 UR20, UR19, UR23, UR5 ;  /* 0x0000001713147299 */ /* 0x000fe40008001205 */
[----:B------:R-:W-:Y:S02]  /*1abe0*/  USHF.R.U32.HI UR9, URZ, UR23, UR5 ;  /* 0x000000173f097299 */ /* 0x000fe40008011605 */
[----:B------:R-:W-:-:S02]  /*1abf0*/  UIADD3 UR22, UR21, -0x1, URZ ;  /* 0xffffffff15167890 */ /* 0x000fc4000fffe03f */
[----:B------:R-:W-:Y:S01]  /*1ac00*/  ULOP3.LUT UR27, URZ, UR12, URZ, 0x33, !UPT ;  /* 0x0000000c3f1b7292 */ /* 0x000fe2000f8e333f */
        /* <DEDUP_REMOVED lines=17> */
.L_x_416:
[----:B------:R-:W-:Y:S01]  /*1ad20*/  USHF.R.U64 UR9, UR5, UR24, UR9 ;  /* 0x0000001805097299 */ /* 0x000fe20008001209 */
[----:B------:R-:W-:Y:S01]  /*1ad30*/  IMAD.MOV.U32 R0, RZ, RZ, 0x1 ;  /* 0x00000001ff007424 */ /* 0x000fe200078e00ff */
[----:B------:R-:W-:Y:S01]  /*1ad40*/  USHF.L.U32 UR26, UR26, UR23, URZ ;  /* 0x000000171a1a7299 */ /* 0x000fe2000800063f */
[----:B------:R-:W-:Y:S01]  /*1ad50*/  IMAD.U32 R10, RZ, RZ, UR4 ;  /* 0x00000004ff0a7e24 */ /* 0x000fe2000f8e00ff */
[----:B------:R-:W-:Y:S02]  /*1ad60*/  ULOP3.LUT UR5, UR19, UR27, URZ, 0xc0, !UPT ;  /* 0x0000001b13057292 */ /* 0x000fe4000f8ec03f */
[----:B------:R-:W-:Y:S02]  /*1ad70*/  UIADD3 UR10, -UR9, URZ, URZ ;  /* 0x0000003f090a7290 */ /* 0x000fe4000fffe13f */
[----:B------:R-:W-:Y:S02]  /*1ad80*/  UIMAD UR9, UR26, UR9, UR5 ;  /* 0x000000091a0972a4 */ /* 0x000fe4000f8e0205 */
[----:B------:R-:W-:-:S02]  /*1ad90*/  ULOP3.LUT UR18, UR18, UR22, URZ, 0xc0, !UPT ;  /* 0x0000001612127292 */ /* 0x000fc4000f8ec03f */
[----:B------:R-:W-:-:S03]  /*1ada0*/  UIMAD UR5, UR10, UR25, UR20 ;  /* 0x000000190a0572a4 */ /* 0x000fc6000f8e0214 */
[----:B------:R-:W-:Y:S01]  /*1adb0*/  ULDC UR10, c[0x0][0x710] ;  /* 0x0001c400000a7ab9 */ /* 0x000fe20000000800 */
[----:B------:R-:W-:Y:S02]  /*1adc0*/  UIMAD UR5, UR5, UR21, UR18 ;  /* 0x00000015050572a4 */ /* 0x000fe4000f8e0212 */
[----:B------:R-:W-:-:S04]  /*1add0*/  UIMAD UR7, UR9, UR10, UR7 ;  /* 0x0000000a090772a4 */ /* 0x000fc8000f8e0207 */
[----:B------:R-:W-:Y:S02]  /*1ade0*/  USEL UR9, UR5, UR7, !UP2 ;  /* 0x0000000705097287 */ /* 0x000fe4000d000000 */
[----:B------:R-:W-:-:S04]  /*1adf0*/  USEL UR7, UR7, UR5, !UP2 ;  /* 0x0000000507077287 */ /* 0x000fc8000d000000 */
[----:B------:R-:W-:Y:S02]  /*1ae00*/  MOV R2, UR9 ;  /* 0x0000000900027c02 */ /* 0x000fe40008000f00 */
[----:B------:R-:W-:-:S07]  /*1ae10*/  IMAD.U32 R5, RZ, RZ, UR7 ;  /* 0x00000007ff057e24 */ /* 0x000fce000f8e00ff */
.L_x_414:
[----:B------:R-:W-:-:S08]  /*1ae20*/  NOP ;  /* 0x0000000000007918 */ /* 0x000fd00000000000 */
[----:B0-----:R-:W0:-:S00]  /*1ae30*/  USETMAXREG.DEALLOC.CTAPOOL 0x18 ;  /* 0x00000018000079c8 */ /* 0x001e0000080e0500 */
[----:B------:R-:W-:-:S13]  /*1ae40*/  ISETP.NE.AND P0, PT, RZ, UR8, PT ;  /* 0x00000008ff007c0c */ /* 0x000fda000bf05270 */
[----:B------:R-:W-:Y:S05]  /*1ae50*/  @P0 EXIT ;  /* 0x000000000000094d */ /* 0x000fea0003800000 */
[----:B0-----:R-:W-:Y:S01]  /*1ae60*/  LOP3.LUT P0, RZ, R0, 0xff, RZ, 0xc0, !PT ;  /* 0x000000ff00ff7812 */ /* 0x001fe2000780c0ff */
[----:B------:R-:W-:Y:S01]  /*1ae70*/  IMAD.MOV.U32 R0, RZ, RZ, 0x1 ;  /* 0x00000001ff007424 */ /* 0x000fe200078e00ff */
[----:B------:R-:W-:-:S11]  /*1ae80*/  MOV R6, RZ ;  /* 0x000000ff00067202 */ /* 0x000fd60000000f00 */
[----:B------:R-:W-:Y:S05]  /*1ae90*/  @!P0 BRA `(.L_x_417) ;  /* 0x0000000c00c88947 */ /* 0x000fea0003800000 */
[----:B------:R-:W0:Y:S01]  /*1aea0*/  LDC R0, c[0x0][0x28c] ;  /* 0x0000a300ff007b82 */ /* 0x000e220000000800 */
[----:B------:R-:W-:Y:S01]  /*1aeb0*/  ULDC UR21, c[0x0][0x758] ;  /* 0x0001d60000157ab9 */ /* 0x000fe20000000800 */
[----:B------:R-:W-:Y:S01]  /*1aec0*/  UMOV UR5, 0xffffffff ;  /* 0xffffffff00057882 */ /* 0x000fe20000000000 */
[----:B------:R-:W-:Y:S01]  /*1aed0*/  ULDC UR4, c[0x0][0xc] ;  /* 0x0000030000047ab9 */ /* 0x000fe20000000800 */
[----:B------:R-:W-:Y:S01]  /*1aee0*/  USHF.L.U32 UR40, UR5, UR21, URZ ;  /* 0x0000001505287299 */ /* 0x000fe2000800063f */
[----:B------:R-:W-:Y:S01]  /*1aef0*/  BSSY B0, `(.L_x_417) ;  /* 0x00000ec000007945 */ /* 0x000fe20003800000 */
[----:B------:R-:W-:Y:S01]  /*1af00*/  UMOV UR8, 0x1 ;  /* 0x0000000100087882 */ /* 0x000fe20000000000 */
[----:B------:R-:W-:Y:S01]  /*1af10*/  ULDC UR5, c[0x0][0x10] ;  /* 0x0000040000057ab9 */ /* 0x000fe20000000800 */
[----:B------:R-:W1:Y:S01]  /*1af20*/  S2UR UR39, SR_CgaCtaId ;  /* 0x00000000002779c3 */ /* 0x000e620000008800 */
[----:B------:R-:W-:Y:S01]  /*1af30*/  UIMAD.WIDE.U32 UR4, UR4, UR5, URZ ;  /* 0x00000005040472a5 */ /* 0x000fe2000f8e003f */
[----:B------:R-:W-:Y:S01]  /*1af40*/  IMAD.MOV.U32 R9, RZ, RZ, 0x1 ;  /* 0x00000001ff097424 */ /* 0x000fe200078e00ff */
[----:B------:R-:W-:Y:S01]  /*1af50*/  USHF.L.U32 UR21, UR8, UR21, URZ ;  /* 0x0000001508157299 */ /* 0x000fe2000800063f */
[----:B------:R-:W-:Y:S01]  /*1af60*/  IMAD.MOV.U32 R6, RZ, RZ, RZ ;  /* 0x000000ffff067224 */ /* 0x000fe200078e00ff */
[----:B------:R-:W-:Y:S01]  /*1af70*/  ULDC UR7, c[0x0][0x700] ;  /* 0x0001c00000077ab9 */ /* 0x000fe20000000800 */
[----:B------:R-:W-:Y:S01]  /*1af80*/  ULDC UR8, c[0x0][0x14] ;  /* 0x0000050000087ab9 */ /* 0x000fe20000000800 */
[----:B------:R-:W-:-:S02]  /*1af90*/  ULOP3.LUT UR46, UR6, 0x2, URZ, 0xfc, !UPT ;  /* 0x00000002062e7892 */ /* 0x000fc4000f8efc3f */
[----:B------:R-:W-:Y:S02]  /*1afa0*/  UIMAD.WIDE.U32 UR42, UR4, UR8, URZ ;  /* 0x00000008042a72a5 */ /* 0x000fe4000f8e003f */
[----:B------:R-:W-:Y:S02]  /*1afb0*/  UIMAD UR41, UR5, UR8, URZ ;  /* 0x00000008052972a4 */ /* 0x000fe4000f8e023f */
[----:B------:R-:W-:Y:S02]  /*1afc0*/  UIADD3 UR7, UR7, -0x1, URZ ;  /* 0xffffffff07077890 */ /* 0x000fe4000fffe03f */
[----:B------:R-:W-:Y:S01]  /*1afd0*/  ULOP3.LUT UR40, URZ, UR40, URZ, 0x33, !UPT ;  /* 0x000000283f287292 */ /* 0x000fe2000f8e333f */
[----:B0-----:R-:W-:Y:S01]  /*1afe0*/  VIADD R0, R0, 0x7f ;  /* 0x0000007f00007836 */ /* 0x001fe20000000000 */
[----:B------:R-:W-:Y:S01]  /*1aff0*/  UIADD3 UR41, UR43, UR41, URZ ;  /* 0x000000292b297290 */ /* 0x000fe2000fffe03f */
[----:B------:R-:W-:-:S03]  /*1b000*/  ULDC.64 UR44, c[0x0][0x198] ;  /* 0x00006600002c7ab9 */ /* 0x000fc60000000a00 */
[----:B------:R-:W-:Y:S01]  /*1b010*/  SHF.R.S32.HI R3, RZ, 0x1f, R0 ;  /* 0x0000001fff037819 */ /* 0x000fe20000011400 */
[----:B-1----:R-:W-:-:S03]  /*1b020*/  USHF.L.U32 UR29, UR39, 0x7, URZ ;  /* 0x00000007271d7899 */ /* 0x002fc6000800063f */
[----:B------:R-:W-:Y:S01]  /*1b030*/  LEA.HI R3, R3, R0, RZ, 0x7 ;  /* 0x0000000003037211 */ /* 0x000fe200078f38ff */
[----:B------:R-:W-:Y:S01]  /*1b040*/  USHF.L.U32 UR37, UR39, 0xd, URZ ;  /* 0x0000000d27257899 */ /* 0x000fe2000800063f */
[----:B------:R-:W-:Y:S01]  /*1b050*/  MOV R0, 0x1 ;  /* 0x0000000100007802 */ /* 0x000fe20000000f00 */
[----:B------:R-:W-:Y:S01]  /*1b060*/  USHF.L.U32 UR38, UR39, 0x1, URZ ;  /* 0x0000000127267899 */ /* 0x000fe2000800063f */
[----:B------:R-:W-:Y:S01]  /*1b070*/  SHF.R.S32.HI R7, RZ, 0x7, R3 ;  /* 0x00000007ff077819 */ /* 0x000fe20000011403 */
[----:B------:R-:W-:Y:S02]  /*1b080*/  USHF.L.U32 UR39, UR39, 0xb, URZ ;  /* 0x0000000b27277899 */ /* 0x000fe4000800063f */
[----:B------:R-:W-:Y:S02]  /*1b090*/  ULOP3.LUT UR29, UR29, 0x80, URZ, 0xc0, !UPT ;  /* 0x000000801d1d7892 */ /* 0x000fe4000f8ec03f */
[----:B------:R-:W-:Y:S01]  /*1b0a0*/  VIADD R15, R7, 0x1 ;  /* 0x00000001070f7836 */ /* 0x000fe20000000000 */
[----:B------:R-:W-:-:S02]  /*1b0b0*/  ULOP3.LUT UR37, UR37, 0x2000, URZ, 0xc0, !UPT ;  /* 0x0000200025257892 */ /* 0x000fc4000f8ec03f */
[----:B------:R-:W-:Y:S02]  /*1b0c0*/  ULOP3.LUT UR38, UR38, 0x2, URZ, 0xc0, !UPT ;  /* 0x0000000226267892 */ /* 0x000fe4000f8ec03f */
[----:B------:R-:W-:-:S12]  /*1b0d0*/  ULOP3.LUT UR39, UR39, 0x800, URZ, 0xc0, !UPT ;  /* 0x0000080027277892 */ /* 0x000fd8000f8ec03f */
.L_x_428:
[----:B------:R-:W-:-:S03]  /*1b0e0*/  UMOV UR4, 0xffffffff ;  /* 0xffffffff00047882 */ /* 0x000fc60000000000 */
[----:B------:R-:W-:Y:S05]  /*1b0f0*/  BRA.DIV UR4, `(.L_x_418) ;  /* 0x0000000e04c47947 */ /* 0x000fea000b800000 */
[----:B------:R-:W-:-:S13]  /*1b100*/  ELECT P0, URZ, PT ;  /* 0x00000000003f782f */ /* 0x000fda0003800000 */
.L_x_437:
[----:B------:R-:W0:Y:S01]  /*1b110*/  LDC R3, c[0x0][0x28c] ;  /* 0x0000a300ff037b82 */ /* 0x000e220000000800 */
[----:B------:R-:W-:Y:S01]  /*1b120*/  BSSY B1, `(.L_x_419) ;  /* 0x0000051000017945 */ /* 0x000fe20003800000 */
[----:B0-----:R-:W-:-:S13]  /*1b130*/  ISETP.LT.OR P0, PT, R3, 0x1, !P0 ;  /* 0x000000010300780c */ /* 0x001fda0004701670 */
[----:B------:R-:W-:Y:S05]  /*1b140*/  @P0 BRA `(.L_x_420) ;  /* 0x0000000400380947 */ /* 0x000fea0003800000 */
[C---:B------:R-:W-:Y:S01]  /*1b150*/  LEA R14, R5.reuse, UR38, 0x2 ;  /* 0x00000026050e7c11 */ /* 0x040fe2000f8e10ff */
[----:B------:R-:W-:Y:S01]  /*1b160*/  IMAD.MOV.U32 R16, RZ, RZ, RZ ;  /* 0x000000ffff107224 */ /* 0x000fe200078e00ff */
[----:B------:R-:W-:Y:S01]  /*1b170*/  SHF.L.U32 R2, R2, 0x8, RZ ;  /* 0x0000000802027819 */ /* 0x000fe200000006ff */
[----:B------:R-:W-:Y:S01]  /*1b180*/  IMAD.MOV.U32 R17, RZ, RZ, 0x40 ;  /* 0x00000040ff117424 */ /* 0x000fe200078e00ff */
[----:B------:R-:W-:Y:S01]  /*1b190*/  LEA R5, R5, UR29, 0x8 ;  /* 0x0000001d05057c11 */ /* 0x000fe2000f8e40ff */
[----:B------:R-:W-:Y:S01]  /*1b1a0*/  IMAD.MOV.U32 R3, RZ, RZ, R0 ;  /* 0x000000ffff037224 */ /* 0x000fe200078e0000 */
[----:B------:R-:W-:Y:S01]  /*1b1b0*/  MOV R4, R15 ;  /* 0x0000000f00047202 */ /* 0x000fe20000000f00 */
[----:B------:R-:W-:Y:S01]  /*1b1c0*/  IMAD.MOV.U32 R11, RZ, RZ, R6 ;  /* 0x000000ffff0b7224 */ /* 0x000fe200078e0006 */
[----:B------:R-:W-:-:S07]  /*1b1d0*/  MOV R18, RZ ;  /* 0x000000ff00127202 */ /* 0x000fce0000000f00 */
.L_x_423:
[----:B------:R-:W0:Y:S01]  /*1b1e0*/  S2R R13, SR_CgaCtaId ;  /* 0x00000000000d7919 */ /* 0x000e220000008800 */
[----:B------:R-:W-:-:S04]  /*1b1f0*/  MOV R8, 0x400 ;  /* 0x0000040000087802 */ /* 0x000fc80000000f00 */
[----:B0-----:R-:W-:Y:S02]  /*1b200*/  LEA R8, R13, R8, 0x18 ;  /* 0x000000080d087211 */ /* 0x001fe400078ec0ff */
[----:B------:R-:W-:-:S03]  /*1b210*/  SHF.L.U32 R13, R3, 0x1f, RZ ;  /* 0x0000001f030d7819 */ /* 0x000fc600000006ff */
[----:B------:R-:W-:-:S04]  /*1b220*/  IMAD R12, R11, 0x8, R8 ;  /* 0x000000080b0c7824 */ /* 0x000fc800078e0208 */
[----:B------:R-:W0:Y:S02]  /*1b230*/  SYNCS.PHASECHK.TRANS64.TRYWAIT P0, [R12+URZ+0x10], R13 ;  /* 0x0000100d0c0075a7 */ /* 0x000e24000800017f */
[----:B0-----:R-:W-:Y:S05]  /*1b240*/  @!P0 BRA `(.L_x_421) ;  /* 0x0000000c00908947 */ /* 0x001fea0003800000 */
.L_x_438:
[----:B------:R-:W1:Y:S01]  /*1b250*/  S2R R19, SR_TID.X ;  /* 0x0000000000137919 */ /* 0x000e620000002100 */
[----:B------:R-:W-:-:S04]  /*1b260*/  UPRMT UR4, UR46, 0x9910, URZ ;  /* 0x000099102e047896 */ /* 0x000fc8000800003f */
[----:B------:R-:W-:Y:S01]  /*1b270*/  UISETP.NE.AND UP0, UPT, UR4, 0x2, UPT ;  /* 0x000000020400788c */ /* 0x000fe2000bf05270 */
[----:B-1----:R-:W-:-:S13]  /*1b280*/  LOP3.LUT P0, RZ, R19, 0x7f, RZ, 0xc0, !PT ;  /* 0x0000007f13ff7812 */ /* 0x002fda000780c0ff */
[----:B0-----:R-:W0:Y:S02]  /*1b290*/  @!P0 LDC R13, c[0x0][0x640] ;  /* 0x00019000ff0d8b82 */ /* 0x001e240000000800 */
[----:B0-----:R0:W-:Y:S01]  /*1b2a0*/  @!P0 SYNCS.ARRIVE.TRANS64 RZ, [R12+URZ], R13 ;  /* 0x0000000d0cff89a7 */ /* 0x0011e2000800003f */
[----:B------:R-:W-:-:S13]  /*1b2b0*/  PLOP3.LUT P0, PT, PT, PT, UP0, 0x80, 0x0 ;  /* 0x000000000000781c */ /* 0x000fda0003f0f008 */
[----:B0-----:R-:W-:Y:S05]  /*1b2c0*/  @P0 BRA `(.L_x_422) ;  /* 0x0000000000040947 */ /* 0x001fea0003800000 */
[----:B------:R-:W-:Y:S01]  /*1b2d0*/  BPT.TRAP 0x1 ;  /* 0x000000040000795c */ /* 0x000fe20000300000 */
.L_x_422:
[C---:B------:R-:W-:Y:S01]  /*1b2e0*/  LEA R13, R11.reuse, UR37, 0xe ;  /* 0x000000250b0d7c11 */ /* 0x040fe2000f8e70ff */
[----:B------:R-:W-:Y:S01]  /*1b2f0*/  VIADD R4, R4, 0xffffffff ;  /* 0xffffffff04047836 */ /* 0x000fe20000000000 */
[----:B------:R-:W-:Y:S01]  /*1b300*/  R2UR UR9, R8 ;  /* 0x00000000080972ca */ /* 0x000fe200000e0000 */
[----:B------:R-:W-:Y:S01]  /*1b310*/  UIADD3 UR22, UP0, UR44, 0xf0, URZ ;  /* 0x000000f02c167890 */ /* 0x000fe2000ff1e03f */
[----:B------:R-:W-:Y:S01]  /*1b320*/  R2UR UR8, R11 ;  /* 0x000000000b0872ca */ /* 0x000fe200000e0000 */
[----:B------:R-:W-:Y:S01]  /*1b330*/  IMAD R13, R13, 0x2, R8 ;  /* 0x000000020d0d7824 */ /* 0x000fe200078e0208 */
[----:B------:R-:W-:Y:S01]  /*1b340*/  LEA R8, R11, R8, 0x10 ;  /* 0x000000080b087211 */ /* 0x000fe200078e80ff */
[----:B------:R-:W-:Y:S01]  /*1b350*/  UIADD3 UR30, UP1, UR44, 0x1f0, URZ ;  /* 0x000001f02c1e7890 */ /* 0x000fe2000ff3e03f */
[----:B------:R-:W-:Y:S01]  /*1b360*/  R2UR UR18, R17 ;  /* 0x00000000111272ca */ /* 0x000fe200000e0000 */
[----:B------:R-:W-:Y:S01]  /*1b370*/  UIADD3 UR14, UP2, UR44, 0x2f0, URZ ;  /* 0x000002f02c0e7890 */ /* 0x000fe2000ff5e03f */
[----:B------:R-:W-:Y:S01]  /*1b380*/  R2UR UR32, R13 ;  /* 0x000000000d2072ca */ /* 0x000fe200000e0000 */
[----:B------:R-:W-:Y:S01]  /*1b390*/  UIADD3.X UR23, URZ, UR45, URZ, UP0, !UPT ;  /* 0x0000002d3f177290 */ /* 0x000fe200087fe43f */
[----:B------:R-:W-:Y:S01]  /*1b3a0*/  R2UR UR16, R8 ;  /* 0x00000000081072ca */ /* 0x000fe200000e0000 */
[----:B------:R-:W-:Y:S01]  /*1b3b0*/  UIADD3.X UR31, URZ, UR45, URZ, UP1, !UPT ;  /* 0x0000002d3f1f7290 */ /* 0x000fe20008ffe43f */
[----:B------:R-:W-:Y:S01]  /*1b3c0*/  R2UR UR33, R12 ;  /* 0x000000000c2172ca */ /* 0x000fe200000e0000 */
[----:B------:R-:W-:Y:S01]  /*1b3d0*/  UIADD3.X UR15, URZ, UR45, URZ, UP2, !UPT ;  /* 0x0000002d3f0f7290 */ /* 0x000fe200097fe43f */
[----:B------:R-:W-:Y:S01]  /*1b3e0*/  R2UR UR36, R10 ;  /* 0x000000000a2472ca */ /* 0x000fe200000e0000 */
[----:B------:R-:W-:Y:S01]  /*1b3f0*/  ULEA UR8, UR8, UR39, 0xc ;  /* 0x0000002708087291 */ /* 0x000fe2000f8e603f */
[----:B------:R-:W-:Y:S01]  /*1b400*/  R2UR UR34, R16 ;  /* 0x00000000102272ca */ /* 0x000fe200000e0000 */
[----:B------:R-:W-:Y:S01]  /*1b410*/  VIADD R11, R11, 0x1 ;  /* 0x000000010b0b7836 */ /* 0x000fe20000000000 */
[----:B------:R-:W-:Y:S01]  /*1b420*/  R2UR UR35, R5 ;  /* 0x00000000052372ca */ /* 0x000fe200000e0000 */
[----:B------:R-:W-:Y:S01]  /*1b430*/  UIADD3 UR8, UR9, 0x30100, UR8 ;  /* 0x0003010009087890 */ /* 0x000fe2000fffe008 */
[----:B------:R-:W-:Y:S01]  /*1b440*/  R2UR UR11, R14 ;  /* 0x000000000e0b72ca */ /* 0x000fe200000e0000 */
[----:B------:R-:W-:Y:S01]  /*1b450*/  UIADD3 UR32, UR32, 0x100, URZ ;  /* 0x0000010020207890 */ /* 0x000fe2000fffe03f */
[----:B------:R-:W-:Y:S01]  /*1b460*/  R2UR UR12, R18 ;  /* 0x00000000120c72ca */ /* 0x000fe200000e0000 */
[----:B------:R-:W-:Y:S01]  /*1b470*/  UIADD3 UR26, UR18, -0x40, URZ ;  /* 0xffffffc0121a7890 */ /* 0x000fe2000fffe03f */
[----:B------:R-:W-:Y:S01]  /*1b480*/  R2UR UR27, R2 ;  /* 0x00000000021b72ca */ /* 0x000fe200000e0000 */
[----:B------:R-:W-:Y:S01]  /*1b490*/  UIADD3 UR24, UR16, 0x10100, URZ ;  /* 0x0001010010187890 */ /* 0x000fe2000fffe03f */
[----:B------:R-:W-:Y:S01]  /*1b4a0*/  ISETP.GT.AND P1, PT, R4, 0x1, PT ;  /* 0x000000010400780c */ /* 0x000fe20003f24270 */
[----:B------:R-:W-:Y:S01]  /*1b4b0*/  UIADD3 UR16, UR16, 0x18100, URZ ;  /* 0x0001810010107890 */ /* 0x000fe2000fffe03f */
[----:B------:R-:W-:Y:S01]  /*1b4c0*/  ISETP.NE.AND P0, PT, R11, 0x2, PT ;  /* 0x000000020b00780c */ /* 0x000fe20003f05270 */
[----:B------:R-:W-:Y:S01]  /*1b4d0*/  UMOV UR47, 0x30000 ;  /* 0x00030000002f7882 */ /* 0x000fe20000000000 */
[----:B------:R-:W-:Y:S01]  /*1b4e0*/  UMOV UR4, 0x0 ;  /* 0x0000000000047882 */ /* 0x000fe20000000000 */
[----:B------:R-:W-:Y:S01]  /*1b4f0*/  UMOV UR5, 0x10000000 ;  /* 0x1000000000057882 */ /* 0x000fe20000000000 */
[----:B------:R-:W-:Y:S01]  /*1b500*/  UMOV UR10, URZ ;  /* 0x0000003f000a7c82 */ /* 0x000fe20008000000 */
[----:B------:R-:W-:Y:S01]  /*1b510*/  UMOV UR9, UR33 ;  /* 0x0000002100097c82 */ /* 0x000fe20008000000 */
[----:B------:R-:W-:Y:S01]  /*1b520*/  UMOV UR13, UR36 ;  /* 0x00000024000d7c82 */ /* 0x000fe20008000000 */
[----:B------:R0:W-:Y:S01]  /*1b530*/  UTMALDG.3D.MULTICAST [UR32], [UR22], UR47, desc[UR4] ;  /* 0x00000420160073b4 */ /* 0x0001e2000801182f */
[----:B------:R-:W-:Y:S01]  /*1b540*/  UMOV UR25, UR33 ;  /* 0x0000002100197c82 */ /* 0x000fe20008000000 */
[----:B------:R-:W-:Y:S01]  /*1b550*/  UMOV UR28, UR36 ;  /* 0x00000024001c7c82 */ /* 0x000fe20008000000 */
[----:B------:R-:W-:Y:S01]  /*1b560*/  UMOV UR17, UR33 ;  /* 0x0000002100117c82 */ /* 0x000fe20008000000 */
[----:B------:R-:W-:Y:S01]  /*1b570*/  UMOV UR19, UR27 ;  /* 0x0000001b00137c82 */ /* 0x000fe20008000000 */
[----:B------:R-:W-:Y:S01]  /*1b580*/  UMOV UR20, UR36 ;  /* 0x0000002400147c82 */ /* 0x000fe20008000000 */
[----:B------:R-:W-:Y:S01]  /*1b590*/  SEL R8, RZ, 0x1, P0 ;  /* 0x00000001ff087807 */ /* 0x000fe20000000000 */
[----:B------:R-:W-:Y:S01]  /*1b5a0*/  VIADD R17, R17, 0x80 ;  /* 0x0000008011117836 */ /* 0x000fe20000000000 */
[----:B------:R0:W-:Y:S01]  /*1b5b0*/  UTMALDG.4D.MULTICAST [UR8], [UR30], UR47, desc[UR4] ;  /* 0x000004081e0073b4 */ /* 0x0001e2000801982f */
[----:B------:R-:W-:Y:S01]  /*1b5c0*/  IADD3 R18, R18, 0x1, RZ ;  /* 0x0000000112127810 */ /* 0x000fe20007ffe0ff */
[----:B------:R-:W-:Y:S01]  /*1b5d0*/  VIADD R16, R16, 0x40 ;  /* 0x0000004010107836 */ /* 0x000fe20000000000 */
[----:B------:R-:W-:-:S02]  /*1b5e0*/  LOP3.LUT R3, R3, R8, RZ, 0x3c, !PT ;  /* 0x0000000803037212 */ /* 0x000fc400078e3cff */
[----:B------:R-:W-:Y:S01]  /*1b5f0*/  SEL R11, R11, RZ, P0 ;  /* 0x000000ff0b0b7207 */ /* 0x000fe20000000000 */
[----:B------:R0:W-:Y:S01]  /*1b600*/  UTMALDG.3D [UR24], [UR14], desc[UR4] ;  /* 0x000004180e0075b4 */ /* 0x0001e20008011000 */
[----:B------:R0:W-:Y:S02]  /*1b610*/  UTMALDG.3D [UR16], [UR14], desc[UR4] ;  /* 0x000004100e0075b4 */ /* 0x0001e40008011000 */
[----:B0-----:R-:W-:Y:S05]  /*1b620*/  @P1 BRA `(.L_x_423) ;  /* 0xfffffff800ec1947 */ /* 0x001fea000383ffff */
.L_x_420:
[----:B------:R-:W-:Y:S05]  /*1b630*/  BSYNC B1 ;  /* 0x0000000000017941 */ /* 0x000fea0003800000 */
.L_x_419:
[----:B------:R-:W2:Y:S01]  /*1b640*/  LDL.LU R19, [R1+0x204] ;  /* 0x0002040001137983 */ /* 0x000ea20000300800 */
[----:B------:R-:W-:Y:S01]  /*1b650*/  LOP3.LUT P2, RZ, R9, 0xff, RZ, 0xc0, !PT ;  /* 0x000000ff09ff7812 */ /* 0x000fe2000784c0ff */
[----:B------:R-:W-:Y:S02]  /*1b660*/  ULDC.64 UR4, c[0x0][0x750] ;  /* 0x0001d40000047ab9 */ /* 0x000fe40000000a00 */
[----:B------:R-:W3:Y:S01]  /*1b670*/  LDL.LU R13, [R1+0x208] ;  /* 0x00020800010d7983 */ /* 0x000ee20000300800 */
[----:B------:R-:W-:Y:S01]  /*1b680*/  IADD3 R6, R7, R6, RZ ;  /* 0x0000000607067210 */ /* 0x000fe20007ffe0ff */
[----:B------:R-:W-:Y:S01]  /*1b690*/  BSSY B1, `(.L_x_424) ;  /* 0x000006f000017945 */ /* 0x000fe20003800000 */
[----:B------:R-:W-:Y:S01]  /*1b6a0*/  IMAD.MOV.U32 R5, RZ, RZ, -0x1 ;  /* 0xffffffffff057424 */ /* 0x000fe200078e00ff */
[----:B------:R-:W-:Y:S02]  /*1b6b0*/  MOV R10, 0xffffffff ;  /* 0xffffffff000a7802 */ /* 0x000fe40000000f00 */
[----:B------:R-:W-:-:S02]  /*1b6c0*/  SHF.R.U32.HI R2, RZ, 0x1, R6 ;  /* 0x00000001ff027819 */ /* 0x000fc40000011606 */
[----:B------:R-:W-:Y:S02]  /*1b6d0*/  ISETP.GT.U32.AND P0, PT, R6, 0x1, PT ;  /* 0x000000010600780c */ /* 0x000fe40003f04070 */
[----:B------:R-:W0:Y:S01]  /*1b6e0*/  @P2 S2R R3, SR_CgaCtaId ;  /* 0x0000000000032919 */ /* 0x000e220000008800 */
[----:B------:R-:W-:Y:S02]  /*1b6f0*/  LOP3.LUT R2, R2, 0x1, RZ, 0xc0, !PT ;  /* 0x0000000102027812 */ /* 0x000fe400078ec0ff */
[C---:B------:R-:W-:Y:S02]  /*1b700*/  ISETP.LT.U32.AND P0, PT, R7.reuse, 0x2, P0 ;  /* 0x000000020700780c */ /* 0x040fe40000701070 */
[----:B------:R-:W-:Y:S02]  /*1b710*/  ISETP.NE.U32.AND P1, PT, R2, 0x1, PT ;  /* 0x000000010200780c */ /* 0x000fe40003f25070 */
[----:B------:R-:W-:Y:S02]  /*1b720*/  @P2 MOV R2, 0x400 ;  /* 0x0000040000022802 */ /* 0x000fe40000000f00 */
[----:B------:R-:W-:-:S02]  /*1b730*/  ISETP.GT.U32.AND P1, PT, R7, 0x1, !P1 ;  /* 0x000000010700780c */ /* 0x000fc40004f24070 */
[----:B------:R-:W-:Y:S02]  /*1b740*/  LOP3.LUT R6, R6, 0x1, RZ, 0xc0, !PT ;  /* 0x0000000106067812 */ /* 0x000fe400078ec0ff */
[----:B------:R-:W-:Y:S02]  /*1b750*/  PRMT R9, RZ, 0x7610, R9 ;  /* 0x00007610ff097816 */ /* 0x000fe40000000009 */
[----:B0-----:R-:W-:Y:S02]  /*1b760*/  @P2 LEA R2, R3, R2, 0x18 ;  /* 0x0000000203022211 */ /* 0x001fe400078ec0ff */
[----:B------:R-:W-:Y:S02]  /*1b770*/  SEL R3, RZ, 0x1, !P0 ;  /* 0x00000001ff037807 */ /* 0x000fe40004000000 */
[----:B------:R0:W-:Y:S02]  /*1b780*/  @P2 SYNCS.ARRIVE.TRANS64.A1T0 RZ, [R2+URZ+0x38], RZ ;  /* 0x000038ff02ff29a7 */ /* 0x0001e4000810003f */
[----:B0-----:R-:W-:-:S04]  /*1b790*/  SEL R2, RZ, 0x1, !P1 ;  /* 0x00000001ff027807 */ /* 0x001fc80004800000 */
[--C-:B------:R-:W-:Y:S01]  /*1b7a0*/  LOP3.LUT R0, R2, R0, R3.reuse, 0x96, !PT ;  /* 0x0000000002007212 */ /* 0x100fe200078e9603 */
[----:B------:R-:W-:Y:S01]  /*1b7b0*/  IMAD.MOV.U32 R2, RZ, RZ, -0x1 ;  /* 0xffffffffff027424 */ /* 0x000fe200078e00ff */
[----:B------:R-:W-:Y:S02]  /*1b7c0*/  PRMT R3, RZ, 0x7610, R3 ;  /* 0x00007610ff037816 */ /* 0x000fe40000000003 */
[----:B---3--:R-:W-:-:S04]  /*1b7d0*/  IADD3 R13, P0, R13, UR42, RZ ;  /* 0x0000002a0d0d7c10 */ /* 0x008fc8000ff1e0ff */
[----:B--2---:R-:W-:Y:S01]  /*1b7e0*/  IADD3.X R19, R19, UR41, RZ, P0, !PT ;  /* 0x0000002913137c10 */ /* 0x004fe200087fe4ff */
[----:B------:R0:W-:Y:S01]  /*1b7f0*/  STL [R1+0x208], R13 ;  /* 0x0002080d01007387 */ /* 0x0001e20000100800 */
[----:B------:R-:W-:-:S03]  /*1b800*/  ISETP.GE.U32.AND P0, PT, R13, UR4, PT ;  /* 0x000000040d007c0c */ /* 0x000fc6000bf06070 */
[----:B------:R0:W-:Y:S01]  /*1b810*/  STL [R1+0x204], R19 ;  /* 0x0002041301007387 */ /* 0x0001e20000100800 */
[----:B------:R-:W-:-:S13]  /*1b820*/  ISETP.GE.U32.AND.EX P0, PT, R19, UR5, PT, P0 ;  /* 0x0000000513007c0c */ /* 0x000fda000bf06100 */
[----:B0-----:R-:W-:Y:S05]  /*1b830*/  @P0 BRA `(.L_x_425) ;  /* 0x0000000400500947 */ /* 0x001fea0003800000 */
[----:B------:R-:W0:Y:S01]  /*1b840*/  S2R R8, SR_CTAID.X ;  /* 0x0000000000087919 */ /* 0x000e220000002500 */
[----:B------:R-:W-:Y:S01]  /*1b850*/  ULDC UR4, c[0x0][0x150] ;  /* 0x0000540000047ab9 */ /* 0x000fe20000000800 */
[----:B------:R-:W1:Y:S01]  /*1b860*/  LDC R3, c[0x0][0x144] ;  /* 0x00005100ff037b82 */ /* 0x000e620000000800 */
[----:B------:R-:W-:Y:S01]  /*1b870*/  ULDC UR9, c[0x0][0x730] ;  /* 0x0001cc0000097ab9 */ /* 0x000fe20000000800 */
[----:B------:R-:W2:Y:S06]  /*1b880*/  S2R R5, SR_CTAID.Y ;  /* 0x0000000000057919 */ /* 0x000eac0000002600 */
[----:B------:R-:W3:Y:S01]  /*1b890*/  LDC R12, c[0x0][0x148] ;  /* 0x00005200ff0c7b82 */ /* 0x000ee20000000800 */
[----:B0-----:R-:W-:-:S02]  /*1b8a0*/  I2FP.F32.U32 R2, R8 ;  /* 0x0000000800027245 */ /* 0x001fc40000201000 */
[----:B--2---:R-:W-:-:S03]  /*1b8b0*/  I2FP.F32.U32 R4, R5 ;  /* 0x0000000500047245 */ /* 0x004fc60000201000 */
[----:B------:R-:W-:Y:S01]  /*1b8c0*/  FMUL R2, R2, UR4 ;  /* 0x0000000402027c20 */ /* 0x000fe20008400000 */
[----:B------:R-:W-:Y:S02]  /*1b8d0*/  ULDC UR4, c[0x0][0x154] ;  /* 0x0000550000047ab9 */ /* 0x000fe40000000800 */
[----:B------:R-:W-:Y:S01]  /*1b8e0*/  FMUL R10, R4, UR4 ;  /* 0x00000004040a7c20 */ /* 0x000fe20008400000 */
[----:B------:R-:W-:Y:S02]  /*1b8f0*/  ULDC.64 UR4, c[0x0][0x728] ;  /* 0x0001ca0000047ab9 */ /* 0x000fe40000000a00 */
[----:B------:R-:W0:Y:S01]  /*1b900*/  F2I.U32.TRUNC.NTZ R2, R2 ;  /* 0x0000000200027305 */ /* 0x000e22000020f000 */
[----:B------:R-:W-:-:S04]  /*1b910*/  ISETP.NE.U32.AND P0, PT, RZ, UR4, PT ;  /* 0x00000004ff007c0c */ /* 0x000fc8000bf05070 */
[----:B------:R-:W-:-:S03]  /*1b920*/  ISETP.NE.AND.EX P0, PT, RZ, UR5, PT, P0 ;  /* 0x00000005ff007c0c */ /* 0x000fc6000bf05300 */
[----:B------:R-:W2:Y:S01]  /*1b930*/  F2I.U32.TRUNC.NTZ R10, R10 ;  /* 0x0000000a000a7305 */ /* 0x000ea2000020f000 */
[----:B0-----:R-:W-:Y:S01]  /*1b940*/  IMAD.MOV R4, RZ, RZ, -R2 ;  /* 0x000000ffff047224 */ /* 0x001fe200078e0a02 */
[----:B------:R-:W-:-:S03]  /*1b950*/  MOV R2, R13 ;  /* 0x0000000d00027202 */ /* 0x000fc60000000f00 */
[----:B-1----:R-:W-:Y:S02]  /*1b960*/  IMAD R8, R3, R4, R8 ;  /* 0x0000000403087224 */ /* 0x002fe400078e0208 */
[----:B--2---:R-:W-:-:S04]  /*1b970*/  IMAD.MOV R3, RZ, RZ, -R10 ;  /* 0x000000ffff037224 */ /* 0x004fc800078e0a0a */
[----:B---3--:R-:W-:Y:S02]  /*1b980*/  @P3 IMAD R8, R12, R3, R5 ;  /* 0x000000030c083224 */ /* 0x008fe400078e0205 */
[----:B------:R-:W-:Y:S01]  /*1b990*/  IMAD.MOV.U32 R3, RZ, RZ, R19 ;  /* 0x000000ffff037224 */ /* 0x000fe200078e0013 */
[----:B------:R-:W-:Y:S06]  /*1b9a0*/  @!P0 BRA `(.L_x_426) ;  /* 0x0000000000288947 */ /* 0x000fec0003800000 */
[----:B------:R-:W-:Y:S02]  /*1b9b0*/  ULDC UR8, c[0x0][0x734] ;  /* 0x0001cd0000087ab9 */ /* 0x000fe40000000800 */
[----:B------:R-:W-:-:S05]  /*1b9c0*/  IADD3 R3, P0, R13, UR8, RZ ;  /* 0x000000080d037c10 */ /* 0x000fca000ff1e0ff */
[----:B------:R-:W-:-:S04]  /*1b9d0*/  IMAD.X R11, RZ, RZ, R19, P0 ;  /* 0x000000ffff0b7224 */ /* 0x000fc800000e0613 */
[----:B------:R-:W-:-:S04]  /*1b9e0*/  IMAD.WIDE.U32 R4, R11, UR4, RZ ;  /* 0x000000040b047c25 */ /* 0x000fc8000f8e00ff */
[----:B------:R-:W-:-:S04]  /*1b9f0*/  IMAD.WIDE.U32 R4, P0, R3, UR5, R4 ;  /* 0x0000000503047c25 */ /* 0x000fc8000f800004 */
[----:B------:R-:W-:-:S04]  /*1ba00*/  IMAD.WIDE.U32 R2, R3, UR4, RZ ;  /* 0x0000000403027c25 */ /* 0x000fc8000f8e00ff */
[----:B------:R-:W-:Y:S01]  /*1ba10*/  IMAD.MOV.U32 R2, RZ, RZ, R5 ;  /* 0x000000ffff027224 */ /* 0x000fe200078e0005 */
[----:B------:R-:W-:Y:S02]  /*1ba20*/  IADD3 RZ, P1, R3, R4, RZ ;  /* 0x0000000403ff7210 */ /* 0x000fe40007f3e0ff */
[----:B------:R-:W-:-:S03]  /*1ba30*/  IADD3.X R3, RZ, RZ, RZ, P0, !PT ;  /* 0x000000ffff037210 */ /* 0x000fc600007fe4ff */
[----:B------:R-:W-:-:S08]  /*1ba40*/  IMAD.WIDE.U32.X R2, R11, UR5, R2, P1 ;  /* 0x000000050b027c25 */ /* 0x000fd000088e0402 */
.L_x_426:
[--C-:B------:R-:W-:Y:S01]  /*1ba50*/  SHF.R.U64 R10, R2, UR9, R3.reuse ;  /* 0x00000009020a7c19 */ /* 0x100fe20008001203 */
[----:B------:R-:W-:Y:S01]  /*1ba60*/  ULDC.64 UR4, c[0x0][0x720] ;  /* 0x0001c80000047ab9 */ /* 0x000fe20000000a00 */
[----:B------:R-:W-:Y:S01]  /*1ba70*/  SHF.R.U32.HI R2, RZ, UR9, R3 ;  /* 0x00000009ff027c19 */ /* 0x000fe20008011603 */
[----:B------:R-:W-:Y:S01]  /*1ba80*/  IMAD.MOV.U32 R3, RZ, RZ, R19 ;  /* 0x000000ffff037224 */ /* 0x000fe200078e0013 */
[----:B------:R-:W-:Y:S01]  /*1ba90*/  IADD3 R11, P0, RZ, -R10, RZ ;  /* 0x8000000aff0b7210 */ /* 0x000fe20007f1e0ff */
[----:B------:R-:W-:-:S04]  /*1baa0*/  ULDC.64 UR8, c[0x0][0x740] ;  /* 0x0001d00000087ab9 */ /* 0x000fc80000000a00 */
[----:B------:R-:W-:Y:S01]  /*1bab0*/  IMAD.X R2, RZ, RZ, ~R2, P0 ;  /* 0x000000ffff027224 */ /* 0x000fe200000e0e02 */
[----:B------:R-:W-:-:S03]  /*1bac0*/  ISETP.NE.U32.AND P0, PT, RZ, UR8, PT ;  /* 0x00000008ff007c0c */ /* 0x000fc6000bf05070 */
[----:B------:R-:W-:Y:S01]  /*1bad0*/  IMAD R2, R2, UR4, RZ ;  /* 0x0000000402027c24 */ /* 0x000fe2000f8e02ff */
[----:B------:R-:W-:-:S03]  /*1bae0*/  ISETP.NE.AND.EX P0, PT, RZ, UR9, PT, P0 ;  /* 0x00000009ff007c0c */ /* 0x000fc6000bf05300 */
[----:B------:R-:W-:Y:S01]  /*1baf0*/  IMAD R5, R11, UR5, R2 ;  /* 0x000000050b057c24 */ /* 0x000fe2000f8e0202 */
[----:B------:R-:W-:-:S05]  /*1bb00*/  MOV R2, R13 ;  /* 0x0000000d00027202 */ /* 0x000fca0000000f00 */
[----:B------:R-:W-:Y:S01]  /*1bb10*/  IMAD.WIDE.U32 R2, R11, UR4, R2 ;  /* 0x000000040b027c25 */ /* 0x000fe2000f8e0002 */
[----:B------:R-:W-:-:S03]  /*1bb20*/  ULDC UR4, c[0x0][0x718] ;  /* 0x0001c60000047ab9 */ /* 0x000fc60000000800 */
[----:B------:R-:W-:-:S05]  /*1bb30*/  IMAD.IADD R3, R3, 0x1, R5 ;  /* 0x0000000103037824 */ /* 0x000fca00078e0205 */
[--C-:B------:R-:W-:Y:S02]  /*1bb40*/  SHF.R.U64 R11, R2, UR4, R3.reuse ;  /* 0x00000004020b7c19 */ /* 0x100fe40008001203 */
[----:B------:R-:W-:Y:S01]  /*1bb50*/  SHF.R.U32.HI R2, RZ, UR4, R3 ;  /* 0x00000004ff027c19 */ /* 0x000fe20008011603 */
[----:B------:R-:W-:-:S03]  /*1bb60*/  ULDC UR4, c[0x0][0x708] ;  /* 0x0001c20000047ab9 */ /* 0x000fc60000000800 */
[--C-:B------:R-:W-:Y:S02]  /*1bb70*/  SHF.R.U32.HI R3, RZ, UR4, R2.reuse ;  /* 0x00000004ff037c19 */ /* 0x100fe40008011602 */
[----:B------:R-:W-:Y:S01]  /*1bb80*/  SHF.R.U64 R12, R11, UR4, R2 ;  /* 0x000000040b0c7c19 */ /* 0x000fe20008001202 */
[----:B------:R-:W-:Y:S02]  /*1bb90*/  ULDC UR4, c[0x0][0x758] ;  /* 0x0001d60000047ab9 */ /* 0x000fe40000000800 */
[--C-:B------:R-:W-:Y:S02]  /*1bba0*/  SHF.R.U32.HI R14, RZ, UR4, R3.reuse ;  /* 0x00000004ff0e7c19 */ /* 0x100fe40008011603 */
[----:B------:R-:W-:-:S03]  /*1bbb0*/  SHF.R.U64 R13, R12, UR4, R3 ;  /* 0x000000040c0d7c19 */ /* 0x000fc60008001203 */
[----:B------:R-:W-:Y:S01]  /*1bbc0*/  IMAD.MOV.U32 R3, RZ, RZ, R14 ;  /* 0x000000ffff037224 */ /* 0x000fe200078e000e */
[----:B------:R-:W-:Y:S01]  /*1bbd0*/  MOV R2, R13 ;  /* 0x0000000d00027202 */ /* 0x000fe20000000f00 */
        /* <DEDUP_REMOVED lines=11> */
.L_x_427:
[----:B------:R-:W-:Y:S01]  /*1bc90*/  ULDC UR4, c[0x0][0x748] ;  /* 0x0001d20000047ab9 */ /* 0x000fe20000000800 */
[----:B------:R-:W-:Y:S02]  /*1bca0*/  LOP3.LUT R12, R12, UR40, RZ, 0xc0, !PT ;  /* 0x000000280c0c7c12 */ /* 0x000fe4000f8ec0ff */
[----:B------:R-:W-:Y:S01]  /*1bcb0*/  SHF.R.U64 R3, R2, UR4, R3 ;  /* 0x0000000402037c19 */ /* 0x000fe20008001203 */
[----:B------:R-:W-:-:S04]  /*1bcc0*/  ULDC UR4, c[0x0][0x738] ;  /* 0x0001ce0000047ab9 */ /* 0x000fc80000000800 */
[----:B------:R-:W-:Y:S02]  /*1bcd0*/  IMAD.MOV R2, RZ, RZ, -R3 ;  /* 0x000000ffff027224 */ /* 0x000fe400078e0a03 */
[----:B------:R-:W-:Y:S01]  /*1bce0*/  IMAD R5, R3, UR21, R12 ;  /* 0x0000001503057c24 */ /* 0x000fe2000f8e020c */
[----:B------:R-:W-:Y:S01]  /*1bcf0*/  MOV R3, 0x1 ;  /* 0x0000000100037802 */ /* 0x000fe20000000f00 */
[----:B------:R-:W-:Y:S01]  /*1bd00*/  IMAD R13, R2, UR4, R13 ;  /* 0x00000004020d7c24 */ /* 0x000fe2000f8e020d */
[----:B------:R-:W-:Y:S01]  /*1bd10*/  ULDC UR4, c[0x0][0x710] ;  /* 0x0001c40000047ab9 */ /* 0x000fe20000000800 */
[----:B------:R-:W-:Y:S01]  /*1bd20*/  LOP3.LUT R2, R11, UR7, RZ, 0xc0, !PT ;  /* 0x000000070b027c12 */ /* 0x000fe2000f8ec0ff */
[----:B------:R-:W-:Y:S01]  /*1bd30*/  IMAD R8, R5, UR4, R8 ;  /* 0x0000000405087c24 */ /* 0x000fe2000f8e0208 */
[----:B------:R-:W-:-:S03]  /*1bd40*/  ULDC UR4, c[0x0][0x700] ;  /* 0x0001c00000047ab9 */ /* 0x000fc60000000800 */
[----:B------:R-:W-:-:S05]  /*1bd50*/  IMAD R13, R13, UR4, R2 ;  /* 0x000000040d0d7c24 */ /* 0x000fca000f8e0202 */
[----:B------:R-:W-:Y:S02]  /*1bd60*/  SEL R2, R13, R8, !P3 ;  /* 0x000000080d027207 */ /* 0x000fe40005800000 */
[----:B------:R-:W-:-:S07]  /*1bd70*/  SEL R5, R8, R13, !P3 ;  /* 0x0000000d08057207 */ /* 0x000fce0005800000 */
.L_x_425:
[----:B------:R-:W-:Y:S05]  /*1bd80*/  BSYNC B1 ;  /* 0x0000000000017941 */ /* 0x000fea0003800000 */
.L_x_424:
[----:B------:R-:W-:-:S13]  /*1bd90*/  LOP3.LUT P0, RZ, R3, 0xff, RZ, 0xc0, !PT ;  /* 0x000000ff03ff7812 */ /* 0x000fda000780c0ff */
[----:B------:R-:W-:Y:S05]  /*1bda0*/  @P0 BRA `(.L_x_428) ;  /* 0xfffffff000cc0947 */ /* 0x000fea000383ffff */
[----:B------:R-:W-:Y:S05]  /*1bdb0*/  BSYNC B0 ;  /* 0x0000000000007941 */ /* 0x000fea0003800000 */
.L_x_417:
[----:B------:R-:W-:-:S03]  /*1bdc0*/  UMOV UR4, 0xffffffff ;  /* 0xffffffff00047882 */ /* 0x000fc60000000000 */
[----:B------:R-:W-:Y:S05]  /*1bdd0*/  BRA.DIV UR4, `(.L_x_429) ;  /* 0x0000000204c07947 */ /* 0x000fea000b800000 */
[----:B------:R-:W-:-:S13]  /*1bde0*/  ELECT P0, URZ, PT ;  /* 0x00000000003f782f */ /* 0x000fda0003800000 */
.L_x_441:
[----:B------:R-:W-:Y:S04]  /*1bdf0*/  BSSY B0, `(.L_x_430) ;  /* 0x000001a000007945 */ /* 0x000fe80003800000 */
[----:B------:R-:W-:Y:S05]  /*1be00*/  @!P0 BRA `(.L_x_431) ;  /* 0x0000000000608947 */ /* 0x000fea0003800000 */
[----:B------:R-:W-:-:S04]  /*1be10*/  ULOP3.LUT UR4, UR6, 0x2, URZ, 0xfc, !UPT ;  /* 0x0000000206047892 */ /* 0x000fc8000f8efc3f */
[----:B------:R-:W-:-:S06]  /*1be20*/  UISETP.NE.AND UP0, UPT, UR4, 0x3, UPT ;  /* 0x000000030400788c */ /* 0x000fcc000bf05270 */
[----:B------:R-:W-:-:S13]  /*1be30*/  PLOP3.LUT P0, PT, PT, PT, UP0, 0x80, 0x0 ;  /* 0x000000000000781c */ /* 0x000fda0003f0f008 */
[----:B------:R-:W-:Y:S05]  /*1be40*/  @!P0 BRA `(.L_x_432) ;  /* 0x0000000000048947 */ /* 0x000fea0003800000 */
[----:B------:R-:W-:Y:S01]  /*1be50*/  BPT.TRAP 0x1 ;  /* 0x000000040000795c */ /* 0x000fe20000300000 */
.L_x_432:
[----:B------:R-:W0:Y:S01]  /*1be60*/  S2R R3, SR_CgaCtaId ;  /* 0x0000000000037919 */ /* 0x000e220000008800 */
[----:B------:R-:W-:-:S04]  /*1be70*/  MOV R2, 0x400 ;  /* 0x0000040000027802 */ /* 0x000fc80000000f00 */
[----:B0-----:R-:W-:Y:S02]  /*1be80*/  LEA R3, R3, R2, 0x18 ;  /* 0x0000000203037211 */ /* 0x001fe400078ec0ff */
[----:B------:R-:W-:-:S03]  /*1be90*/  SHF.L.U32 R2, R0, 0x1f, RZ ;  /* 0x0000001f00027819 */ /* 0x000fc600000006ff */
[----:B------:R-:W-:-:S04]  /*1bea0*/  VIADD R3, R3, 0x10 ;  /* 0x0000001003037836 */ /* 0x000fc80000000000 */
[----:B------:R-:W-:-:S04]  /*1beb0*/  IMAD R5, R6, 0x8, R3 ;  /* 0x0000000806057824 */ /* 0x000fc800078e0203 */
[----:B------:R-:W0:Y:S02]  /*1bec0*/  SYNCS.PHASECHK.TRANS64.TRYWAIT P0, [R5+URZ], R2 ;  /* 0x00000002050075a7 */ /* 0x000e24000800017f */
[----:B0-----:R-:W-:Y:S05]  /*1bed0*/  @!P0 BRA `(.L_x_433) ;  /* 0x0000000000a08947 */ /* 0x001fea0003800000 */
.L_x_442:
[----:B------:R-:W-:-:S04]  /*1bee0*/  IADD3 R6, R6, 0x1, RZ ;  /* 0x0000000106067810 */ /* 0x000fc80007ffe0ff */
[----:B------:R-:W-:-:S04]  /*1bef0*/  ISETP.NE.AND P0, PT, R6, 0x2, PT ;  /* 0x000000020600780c */ /* 0x000fc80003f05270 */
[----:B0-----:R-:W-:Y:S02]  /*1bf00*/  SEL R5, RZ, 0x1, P0 ;  /* 0x00000001ff057807 */ /* 0x001fe40000000000 */
[----:B------:R-:W-:Y:S02]  /*1bf10*/  SEL R6, R6, RZ, P0 ;  /* 0x000000ff06067207 */ /* 0x000fe40000000000 */
[----:B------:R-:W-:-:S03]  /*1bf20*/  LOP3.LUT R0, R0, R5, RZ, 0x3c, !PT ;  /* 0x0000000500007212 */ /* 0x000fc600078e3cff */
[----:B------:R-:W-:Y:S01]  /*1bf30*/  IMAD R3, R6, 0x8, R3 ;  /* 0x0000000806037824 */ /* 0x000fe200078e0203 */
[----:B------:R-:W-:-:S07]  /*1bf40*/  SHF.L.U32 R0, R0, 0x1f, RZ ;  /* 0x0000001f00007819 */ /* 0x000fce00000006ff */
.L_x_434:
[----:B0-----:R0:W1:Y:S02]  /*1bf50*/  SYNCS.PHASECHK.TRANS64.TRYWAIT P0, [R3+URZ], R0 ;  /* 0x00000000030075a7 */ /* 0x001064000800017f */
[----:B-1----:R-:W-:Y:S05]  /*1bf60*/  @!P0 NANOSLEEP.SYNCS 0x989680 ;  /* 0x009896800000895d */ /* 0x002fea0003900000 */
[----:B------:R-:W1:Y:S02]  /*1bf70*/  @!P0 SYNCS.PHASECHK.TRANS64 P0, [R3+URZ], R0 ;  /* 0x00000000030085a7 */ /* 0x000e64000800007f */
[----:B-1----:R-:W-:Y:S05]  /*1bf80*/  @!P0 BRA `(.L_x_434) ;  /* 0xfffffffc00f08947 */ /* 0x002fea000383ffff */
.L_x_431:
[----:B------:R-:W-:Y:S05]  /*1bf90*/  BSYNC B0 ;  /* 0x0000000000007941 */ /* 0x000fea0003800000 */
.L_x_430:
[----:B------:R-:W-:Y:S05]  /*1bfa0*/  EXIT ;  /* 0x000000000000794d */ /* 0x000fea0003800000 */
.L_x_21:
[----:B---3--:R-:W-:-:S04]  /*1bfb0*/  IMAD.U32 R3, RZ, RZ, UR8 ;  /* 0x00000008ff037e24 */ /* 0x008fc8000f8e00ff */
[----:B------:R3:W4:Y:S03]  /*1bfc0*/  SYNCS.PHASECHK.TRANS64.TRYWAIT P1, [R3+URZ], R0 ;  /* 0x00000000030075a7 */ /* 0x000726000802017f */
[----:B----4-:R-:W-:Y:S05]  /*1bfd0*/  @!P1 NANOSLEEP.SYNCS 0x989680 ;  /* 0x009896800000995d */ /* 0x010fea0003900000 */
[----:B------:R-:W4:Y:S02]  /*1bfe0*/  @!P1 SYNCS.PHASECHK.TRANS64 P1, [R3+URZ], R0 ;  /* 0x00000000030095a7 */ /* 0x000f24000802007f */
[----:B----4-:R-:W-:Y:S05]  /*1bff0*/  @!P1 BRA `(.L_x_21) ;  /* 0xfffffffc00ec9947 */ /* 0x010fea000383ffff */
[----:B------:R-:W-:Y:S05]  /*1c000*/  BRA `(.L_x_20) ;  /* 0xfffffe60005c7947 */ /* 0x000fea000383ffff */
.L_x_418:
[----:B------:R-:W-:Y:S01]  /*1c010*/  BSSY B1, `(.L_x_435) ;  /* 0x0000006000017945 */ /* 0x000fe20003800000 */
[----:B------:R-:W-:-:S07]  /*1c020*/  MOV R3, 0xffffffff ;  /* 0xffffffff00037802 */ /* 0x000fce0000000f00 */
[----:B------:R-:W-:Y:S05]  /*1c030*/  WARPSYNC.COLLECTIVE R3, `(.L_x_436) ;  /* 0x00000000030c7348 */ /* 0x000fea0003c00000 */
[----:B------:R-:W-:Y:S02]  /*1c040*/  ELECT P0, UR62, PT ;  /* 0x00000000003e782f */ /* 0x000fe40003800000 */
[----:B------:R-:W-:Y:S01]  /*1c050*/  MOV R3, UR62 ;  /* 0x0000003e00037c02 */ /* 0x000fe20008000f00 */
[----:B------:R-:W-:Y:S10]  /*1c060*/  ENDCOLLECTIVE ;  /* 0x000000000000791b */ /* 0x000ff40003800000 */
.L_x_436:
[----:B------:R-:W-:Y:S05]  /*1c070*/  BSYNC B1 ;  /* 0x0000000000017941 */ /* 0x000fea0003800000 */
.L_x_435:
[----:B------:R-:W-:Y:S05]  /*1c080*/  BRA `(.L_x_437) ;  /* 0xfffffff000207947 */ /* 0x000fea000383ffff */
.L_x_421:
[----:B0-----:R0:W1:Y:S02]  /*1c090*/  SYNCS.PHASECHK.TRANS64.TRYWAIT P0, [R12+URZ+0x10], R13 ;  /* 0x0000100d0c0075a7 */ /* 0x001064000800017f */
[----:B-1----:R-:W-:Y:S05]  /*1c0a0*/  @!P0 NANOSLEEP.SYNCS 0x989680 ;  /* 0x009896800000895d */ /* 0x002fea0003900000 */
[----:B------:R-:W1:Y:S02]  /*1c0b0*/  @!P0 SYNCS.PHASECHK.TRANS64 P0, [R12+URZ+0x10], R13 ;  /* 0x0000100d0c0085a7 */ /* 0x000e64000800007f */
[----:B-1----:R-:W-:Y:S05]  /*1c0c0*/  @!P0 BRA `(.L_x_421) ;  /* 0xfffffffc00f08947 */ /* 0x002fea000383ffff */
[----:B------:R-:W-:Y:S05]  /*1c0d0*/  BRA `(.L_x_438) ;  /* 0xfffffff0005c7947 */ /* 0x000fea000383ffff */
.L_x_429:
[----:B------:R-:W-:Y:S01]  /*1c0e0*/  BSSY B0, `(.L_x_439) ;  /* 0x0000006000007945 */ /* 0x000fe20003800000 */
[----:B------:R-:W-:-:S07]  /*1c0f0*/  IMAD.MOV.U32 R3, RZ, RZ, -0x1 ;  /* 0xffffffffff037424 */ /* 0x000fce00078e00ff */
[----:B------:R-:W-:Y:S05]  /*1c100*/  WARPSYNC.COLLECTIVE R3, `(.L_x_440) ;  /* 0x00000000030c7348 */ /* 0x000fea0003c00000 */
[----:B------:R-:W-:Y:S02]  /*1c110*/  ELECT P0, UR62, PT ;  /* 0x00000000003e782f */ /* 0x000fe40003800000 */
[----:B------:R-:W-:Y:S01]  /*1c120*/  MOV R3, UR62 ;  /* 0x0000003e00037c02 */ /* 0x000fe20008000f00 */
[----:B------:R-:W-:Y:S10]  /*1c130*/  ENDCOLLECTIVE ;  /* 0x000000000000791b */ /* 0x000ff40003800000 */
.L_x_440:
[----:B------:R-:W-:Y:S05]  /*1c140*/  BSYNC B0 ;  /* 0x0000000000007941 */ /* 0x000fea0003800000 */
.L_x_439:
[----:B------:R-:W-:Y:S05]  /*1c150*/  BRA `(.L_x_441) ;  /* 0xfffffffc00247947 */ /* 0x000fea000383ffff */
.L_x_433:
[----:B0-----:R0:W1:Y:S02]  /*1c160*/  SYNCS.PHASECHK.TRANS64.TRYWAIT P0, [R5+URZ], R2 ;  /* 0x00000002050075a7 */ /* 0x001064000800017f */
[----:B-1----:R-:W-:Y:S05]  /*1c170*/  @!P0 NANOSLEEP.SYNCS 0x989680 ;  /* 0x009896800000895d */ /* 0x002fea0003900000 */
[----:B------:R-:W1:Y:S02]  /*1c180*/  @!P0 SYNCS.PHASECHK.TRANS64 P0, [R5+URZ], R2 ;  /* 0x00000002050085a7 */ /* 0x000e64000800007f */
[----:B-1----:R-:W-:Y:S05]  /*1c190*/  @!P0 BRA `(.L_x_433) ;  /* 0xfffffffc00f08947 */ /* 0x002fea000383ffff */
[----:B------:R-:W-:Y:S05]  /*1c1a0*/  BRA `(.L_x_442) ;  /* 0xfffffffc004c7947 */ /* 0x000fea000383ffff */
.L_x_443:
[----:B------:R-:W-:-:S00]  /*1c1b0*/  BRA `(.L_x_443) ;  /* 0xfffffffc00fc7947 */ /* 0x000fc0000383ffff */
[----:B------:R-:W-:-:S00]  /*1c1c0*/  NOP ;  /* 0x0000000000007918 */ /* 0x000fc00000000000 */
        /* <DEDUP_REMOVED lines=11> */
.L_x_444:


//--------------------- .nv.shared._ZN7cutlass13device_kernelINS_4gemm6kernel13GemmUniversalIN4cute5tupleIJiiiiEEENS1_10collective13CollectiveMmaINS1_40MainloopSm90TmaGmmaWarpSpecializedSparseILi2ENS5_IJNS4_1CILi1EEENSA_ILi2EEESB_EEENS1_35KernelTmaWarpSpecializedCooperativeEEENS5_IJNSA_ILi256EEESG_NSA_ILi128EEEEEENS_10bfloat16_tENS5_IJNS4_6LayoutINS5_IJiNS5_IJSC_iEEEiEEENS5_IJlNS5_IJSB_SC_EEElEEEEENSK_INS5_IJNS5_IJNS5_IJNSA_ILi8EEESC_NSA_ILi4EEEEEEiEEENS5_IJNS5_IJNSA_ILi16EEESC_SR_EEEiEEEiEEENS5_IJNS5_IJNS5_IJSH_SU_NSA_ILi2048EEEEEENSA_ILi8192EEEEEENS5_IJNS5_IJSB_NSA_ILi1024EEENSA_ILi32EEEEEElEEElEEEEEEEESJ_NS5_IJlSB_lEEENS4_8TiledMMAINS4_8MMA_AtomIJNS4_4SM904GMMA6SPARSE29GMMA_64x256x32_F32BF16BF16_SSILNS1D_5MajorE0ELS1G_0ELNS1D_7ScaleInE1ELS1H_1ELNS1D_9SparseSelE0EEEEEENSK_INS5_IJSC_SB_SB_EEENS5_IJSB_NSA_ILi0EEES1M_EEEEENS5_IJNS4_10UnderscoreES1P_S1P_EEEEENS4_23SM90_TMA_LOAD_MULTICASTENS4_14ComposedLayoutINS4_7SwizzleILi3ELi4ELi3EEENS4_25smem_sparse_ptr_flag_bitsILi2ELi16EEENSK_INS5_IJNS5_IJSB_SQ_EEENS5_IJSC_NSA_ILi64EEEEEEEEENS5_IJNS5_IJS1M_SH_EEESN_EEEEEEEvNS4_8identityENS4_13SM90_TMA_LOADENS1T_IS1V_NS4_18smem_ptr_flag_bitsILi16EEENSK_INS5_IJSQ_S1Z_EEENS5_IJS1Z_SB_EEEEEEEvS26_EENS_8epilogue10collective6detail29Sm90TmaWarpSpecializedAdapterINS2G_15DefaultEpilogueIfNS5_IJSB_llEEES2K_NS2F_6thread17LinearCombinationIfLi1EffLNS2L_9ScaleType4KindE0ELNS_15FloatRoundStyleE2EfEENS1_15EpilogueDefaultEEEEEvvEEEEvNT_6ParamsE --------------------------
	.section	.nv.shared._ZN7cutlass13device_kernelINS_4gemm6kernel13GemmUniversalIN4cute5tupleIJiiiiEEENS1_10collective13CollectiveMmaINS1_40MainloopSm90TmaGmmaWarpSpecializedSparseILi2ENS5_IJNS4_1CILi1EEENSA_ILi2EEESB_EEENS1_35KernelTmaWarpSpecializedCooperativeEEENS5_IJNSA_ILi256EEESG_NSA_ILi128EEEEEENS_10bfloat16_tENS5_IJNS4_6LayoutINS5_IJiNS5_IJSC_iEEEiEEENS5_IJlNS5_IJSB_SC_EEElEEEEENSK_INS5_IJNS5_IJNS5_IJNSA_ILi8EEESC_NSA_ILi4EEEEEEiEEENS5_IJNS5_IJNSA_ILi16EEESC_SR_EEEiEEEiEEENS5_IJNS5_IJNS5_IJSH_SU_NSA_ILi2048EEEEEENSA_ILi8192EEEEEENS5_IJNS5_IJSB_NSA_ILi1024EEENSA_ILi32EEEEEElEEElEEEEEEEESJ_NS5_IJlSB_lEEENS4_8TiledMMAINS4_8MMA_AtomIJNS4_4SM904GMMA6SPARSE29GMMA_64x256x32_F32BF16BF16_SSILNS1D_5MajorE0ELS1G_0ELNS1D_7ScaleInE1ELS1H_1ELNS1D_9SparseSelE0EEEEEENSK_INS5_IJSC_SB_SB_EEENS5_IJSB_NSA_ILi0EEES1M_EEEEENS5_IJNS4_10UnderscoreES1P_S1P_EEEEENS4_23SM90_TMA_LOAD_MULTICASTENS4_14ComposedLayoutINS4_7SwizzleILi3ELi4ELi3EEENS4_25smem_sparse_ptr_flag_bitsILi2ELi16EEENSK_INS5_IJNS5_IJSB_SQ_EEENS5_IJSC_NSA_ILi64EEEEEEEEENS5_IJNS5_IJS1M_SH_EEESN_EEEEEEEvNS4_8identityENS4_13SM90_TMA_LOADENS1T_IS1V_NS4_18smem_ptr_flag_bitsILi16EEENSK_INS5_IJSQ_S1Z_EEENS5_IJS1Z_SB_EEEEEEEvS26_EENS_8epilogue10collective6detail29Sm90TmaWarpSpecializedAdapterINS2G_15DefaultEpilogueIfNS5_IJSB_llEEES2K_NS2F_6thread17LinearCombinationIfLi1EffLNS2L_9ScaleType4KindE0ELNS_15FloatRoundStyleE2EfEENS1_15EpilogueDefaultEEEEEvvEEEEvNT_6ParamsE,"aw",@nobits
	.sectionflags	@""
	.align	16
	.zero		1024


//--------------------- .nv.shared.reserved.0     --------------------------
	.section	.nv.shared.reserved.0,"aw",@nobits
	.weak		__nv_reservedSMEM_offset_0_alias
	.size		__nv_reservedSMEM_offset_0_alias, 0, 0
	.other		__nv_reservedSMEM_offset_0_alias,@"STO_CUDA_RESERVED_SHARED STV_DEFAULT"
__nv_reservedSMEM_offset_0_alias:
	.zero		0


//--------------------- .nv.global                --------------------------
	.section	.nv.global,"aw",@nobits
.nv.global:
	.type		_ZN39_INTERNAL_6b497215_4_k_cu_15503be4_33264cute1_E,@object
	.size		_ZN39_INTERNAL_6b497215_4_k_cu_15503be4_33264cute1_E,(_ZN39_INTERNAL_6b497215_4_k_cu_15503be4_33264cuda3std3__45__cpo6cbeginE - _ZN39_INTERNAL_6b497215_4_k_cu_15503be4_33264cute1_E)
_ZN39_INTERNAL_6b497215_4_k_cu_15503be4_33264cute1_E:
	.zero		1
	.type		_ZN39_INTERNAL_6b497215_4_k_cu_15503be4_33264cuda3std3__45__cpo6cbeginE,@object
	.size		_ZN39_INTERNAL_6b497215_4_k_cu_15503be4_33264cuda3std3__45__cpo6cbeginE,(_ZN39_INTERNAL_6b497215_4_k_cu_15503be4_33264cuda3std3__48in_placeE - _ZN39_INTERNAL_6b497215_4_k_cu_15503be4_33264cuda3std3__45__cpo6cbeginE)
_ZN39_INTERNAL_6b497215_4_k_cu_15503be4_33264cuda3std3__45__cpo6cbeginE:
	.zero		1
	.type		_ZN39_INTERNAL_6b497215_4_k_cu_15503be4_33264cuda3std3__48in_placeE,@object
	.size		_ZN39_INTERNAL_6b497215_4_k_cu_15503be4_33264cuda3std3__48in_placeE,(_ZN39_INTERNAL_6b497215_4_k_cu_15503be4_33264cuda3std6ranges3__45__cpo9iter_moveE - _ZN39_INTERNAL_6b497215_4_k_cu_15503be4_33264cuda3std3__48in_placeE)
_ZN39_INTERNAL_6b497215_4_k_cu_15503be4_33264cuda3std3__48in_placeE:
	.zero		1
	.type		_ZN39_INTERNAL_6b497215_4_k_cu_15503be4_33264cuda3std6ranges3__45__cpo9iter_moveE,@object
	.size		_ZN39_INTERNAL_6b497215_4_k_cu_15503be4_33264cuda3std6ranges3__45__cpo9iter_moveE,(_ZN39_INTERNAL_6b497215_4_k_cu_15503be4_33264cuda3std3__45__cpo5beginE - _ZN39_INTERNAL_6b497215_4_k_cu_15503be4_33264cuda3std6ranges3__45__cpo9iter_moveE)
_ZN39_INTERNAL_6b497215_4_k_cu_15503be4_33264cuda3std6ranges3__45__cpo9iter_moveE:
	.zero		1
	.type		_ZN39_INTERNAL_6b497215_4_k_cu_15503be4_33264cuda3std3__45__cpo5beginE,@object
	.size		_ZN39_INTERNAL_6b497215_4_k_cu_15503be4_33264cuda3std3__45__cpo5beginE,(_ZN39_INTERNAL_6b497215_4_k_cu_15503be4_33264cuda3std3__441_GLOBAL__N__6b497215_4_k_cu_15503be4_33266ignoreE - _ZN39_INTERNAL_6b497215_4_k_cu_15503be4_33264cuda3std3__45__cpo5beginE)
_ZN39_INTERNAL_6b497215_4_k_cu_15503be4_33264cuda3std3__45__cpo5beginE:
	.zero		1
	.type		_ZN39_INTERNAL_6b497215_4_k_cu_15503be4_33264cuda3std3__441_GLOBAL__N__6b497215_4_k_cu_15503be4_33266ignoreE,@object
	.size		_ZN39_INTERNAL_6b497215_4_k_cu_15503be4_33264cuda3std3__441_GLOBAL__N__6b497215_4_k_cu_15503be4_33266ignoreE,(_ZN39_INTERNAL_6b497215_4_k_cu_15503be4_33264cute7productE - _ZN39_INTERNAL_6b497215_4_k_cu_15503be4_33264cuda3std3__441_GLOBAL__N__6b497215_4_k_cu_15503be4_33266ignoreE)
_ZN39_INTERNAL_6b497215_4_k_cu_15503be4_33264cuda3std3__441_GLOBAL__N__6b497215_4_k_cu_15503be4_33266ignoreE:
	.zero		1
	.type		_ZN39_INTERNAL_6b497215_4_k_cu_15503be4_33264cute7productE,@object
	.size		_ZN39_INTERNAL_6b497215_4_k_cu_15503be4_33264cute7productE,(_ZN39_INTERNAL_6b497215_4_k_cu_15503be4_33264cuda3std3__45__cpo3endE - _ZN39_INTERNAL_6b497215_4_k_cu_15503be4_33264cute7productE)
_ZN39_INTERNAL_6b497215_4_k_cu_15503be4_33264cute7productE:
	.zero		1
	.type		_ZN39_INTERNAL_6b497215_4_k_cu_15503be4_33264cuda3std3__45__cpo3endE,@object
	.size		_ZN39_INTERNAL_6b497215_4_k_cu_15503be4_33264cuda3std3__45__cpo3endE,(_ZN39_INTERNAL_6b497215_4_k_cu_15503be4_33264cuda3std3__419piecewise_constructE - _ZN39_INTERNAL_6b497215_4_k_cu_15503be4_33264cuda3std3__45__cpo3endE)
_ZN39_INTERNAL_6b497215_4_k_cu_15503be4_33264cuda3std3__45__cpo3endE:
	.zero		1
	.type		_ZN39_INTERNAL_6b497215_4_k_cu_15503be4_33264cuda3std3__419piecewise_constructE,@object
	.size		_ZN39_INTERNAL_6b497215_4_k_cu_15503be4_33264cuda3std3__419piecewise_constructE,(_ZN39_INTERNAL_6b497215_4_k_cu_15503be4_33264cuda3std3__45__cpo4cendE - _ZN39_INTERNAL_6b497215_4_k_cu_15503be4_33264cuda3std3__419piecewise_constructE)
_ZN39_INTERNAL_6b497215_4_k_cu_15503be4_33264cuda3std3__419piecewise_constructE:
	.zero		1
	.type		_ZN39_INTERNAL_6b497215_4_k_cu_15503be4_33264cuda3std3__45__cpo4cendE,@object
	.size		_ZN39_INTERNAL_6b497215_4_k_cu_15503be4_33264cuda3std3__45__cpo4cendE,(_ZN39_INTERNAL_6b497215_4_k_cu_15503be4_33264cuda3std6ranges3__45__cpo4swapE - _ZN39_INTERNAL_6b497215_4_k_cu_15503be4_33264cuda3std3__45__cpo4cendE)
_ZN39_INTERNAL_6b497215_4_k_cu_15503be4_33264cuda3std3__45__cpo4cendE:
	.zero		1
	.type		_ZN39_INTERNAL_6b497215_4_k_cu_15503be4_33264cuda3std6ranges3__45__cpo4swapE,@object
	.size		_ZN39_INTERNAL_6b497215_4_k_cu_15503be4_33264cuda3std6ranges3__45__cpo4swapE,(.L_7 - _ZN39_INTERNAL_6b497215_4_k_cu_15503be4_33264cuda3std6ranges3__45__cpo4swapE)
_ZN39_INTERNAL_6b497215_4_k_cu_15503be4_33264cuda3std6ranges3__45__cpo4swapE:
	.zero		1
.L_7:


//--------------------- .nv.constant0._ZN7cutlass13device_kernelINS_4gemm6kernel13GemmUniversalIN4cute5tupleIJiiiiEEENS1_10collective13CollectiveMmaINS1_40MainloopSm90TmaGmmaWarpSpecializedSparseILi2ENS5_IJNS4_1CILi1EEENSA_ILi2EEESB_EEENS1_35KernelTmaWarpSpecializedCooperativeEEENS5_IJNSA_ILi256EEESG_NSA_ILi128EEEEEENS_10bfloat16_tENS5_IJNS4_6LayoutINS5_IJiNS5_IJSC_iEEEiEEENS5_IJlNS5_IJSB_SC_EEElEEEEENSK_INS5_IJNS5_IJNS5_IJNSA_ILi8EEESC_NSA_ILi4EEEEEEiEEENS5_IJNS5_IJNSA_ILi16EEESC_SR_EEEiEEEiEEENS5_IJNS5_IJNS5_IJSH_SU_NSA_ILi2048EEEEEENSA_ILi8192EEEEEENS5_IJNS5_IJSB_NSA_ILi1024EEENSA_ILi32EEEEEElEEElEEEEEEEESJ_NS5_IJlSB_lEEENS4_8TiledMMAINS4_8MMA_AtomIJNS4_4SM904GMMA6SPARSE29GMMA_64x256x32_F32BF16BF16_SSILNS1D_5MajorE0ELS1G_0ELNS1D_7ScaleInE1ELS1H_1ELNS1D_9SparseSelE0EEEEEENSK_INS5_IJSC_SB_SB_EEENS5_IJSB_NSA_ILi0EEES1M_EEEEENS5_IJNS4_10UnderscoreES1P_S1P_EEEEENS4_23SM90_TMA_LOAD_MULTICASTENS4_14ComposedLayoutINS4_7SwizzleILi3ELi4ELi3EEENS4_25smem_sparse_ptr_flag_bitsILi2ELi16EEENSK_INS5_IJNS5_IJSB_SQ_EEENS5_IJSC_NSA_ILi64EEEEEEEEENS5_IJNS5_IJS1M_SH_EEESN_EEEEEEEvNS4_8identityENS4_13SM90_TMA_LOADENS1T_IS1V_NS4_18smem_ptr_flag_bitsILi16EEENSK_INS5_IJSQ_S1Z_EEENS5_IJS1Z_SB_EEEEEEEvS26_EENS_8epilogue10collective6detail29Sm90TmaWarpSpecializedAdapterINS2G_15DefaultEpilogueIfNS5_IJSB_llEEES2K_NS2F_6thread17LinearCombinationIfLi1EffLNS2L_9ScaleType4KindE0ELNS_15FloatRoundStyleE2EfEENS1_15EpilogueDefaultEEEEEvvEEEEvNT_6ParamsE --------------------------
	.section	.nv.constant0._ZN7cutlass13device_kernelINS_4gemm6kernel13GemmUniversalIN4cute5tupleIJiiiiEEENS1_10collective13CollectiveMmaINS1_40MainloopSm90TmaGmmaWarpSpecializedSparseILi2ENS5_IJNS4_1CILi1EEENSA_ILi2EEESB_EEENS1_35KernelTmaWarpSpecializedCooperativeEEENS5_IJNSA_ILi256EEESG_NSA_ILi128EEEEEENS_10bfloat16_tENS5_IJNS4_6LayoutINS5_IJiNS5_IJSC_iEEEiEEENS5_IJlNS5_IJSB_SC_EEElEEEEENSK_INS5_IJNS5_IJNS5_IJNSA_ILi8EEESC_NSA_ILi4EEEEEEiEEENS5_IJNS5_IJNSA_ILi16EEESC_SR_EEEiEEEiEEENS5_IJNS5_IJNS5_IJSH_SU_NSA_ILi2048EEEEEENSA_ILi8192EEEEEENS5_IJNS5_IJSB_NSA_ILi1024EEENSA_ILi32EEEEEElEEElEEEEEEEESJ_NS5_IJlSB_lEEENS4_8TiledMMAINS4_8MMA_AtomIJNS4_4SM904GMMA6SPARSE29GMMA_64x256x32_F32BF16BF16_SSILNS1D_5MajorE0ELS1G_0ELNS1D_7ScaleInE1ELS1H_1ELNS1D_9SparseSelE0EEEEEENSK_INS5_IJSC_SB_SB_EEENS5_IJSB_NSA_ILi0EEES1M_EEEEENS5_IJNS4_10UnderscoreES1P_S1P_EEEEENS4_23SM90_TMA_LOAD_MULTICASTENS4_14ComposedLayoutINS4_7SwizzleILi3ELi4ELi3EEENS4_25smem_sparse_ptr_flag_bitsILi2ELi16EEENSK_INS5_IJNS5_IJSB_SQ_EEENS5_IJSC_NSA_ILi64EEEEEEEEENS5_IJNS5_IJS1M_SH_EEESN_EEEEEEEvNS4_8identityENS4_13SM90_TMA_LOADENS1T_IS1V_NS4_18smem_ptr_flag_bitsILi16EEENSK_INS5_IJSQ_S1Z_EEENS5_IJS1Z_SB_EEEEEEEvS26_EENS_8epilogue10collective6detail29Sm90TmaWarpSpecializedAdapterINS2G_15DefaultEpilogueIfNS5_IJSB_llEEES2K_NS2F_6thread17LinearCombinationIfLi1EffLNS2L_9ScaleType4KindE0ELNS_15FloatRoundStyleE2EfEENS1_15EpilogueDefaultEEEEEvvEEEEvNT_6ParamsE,"a",@progbits
	.sectionflags	@""
	.align	4
.nv.constant0._ZN7cutlass13device_kernelINS_4gemm6kernel13GemmUniversalIN4cute5tupleIJiiiiEEENS1_10collective13CollectiveMmaINS1_40MainloopSm90TmaGmmaWarpSpecializedSparseILi2ENS5_IJNS4_1CILi1EEENSA_ILi2EEESB_EEENS1_35KernelTmaWarpSpecializedCooperativeEEENS5_IJNSA_ILi256EEESG_NSA_ILi128EEEEEENS_10bfloat16_tENS5_IJNS4_6LayoutINS5_IJiNS5_IJSC_iEEEiEEENS5_IJlNS5_IJSB_SC_EEElEEEEENSK_INS5_IJNS5_IJNS5_IJNSA_ILi8EEESC_NSA_ILi4EEEEEEiEEENS5_IJNS5_IJNSA_ILi16EEESC_SR_EEEiEEEiEEENS5_IJNS5_IJNS5_IJSH_SU_NSA_ILi2048EEEEEENSA_ILi8192EEEEEENS5_IJNS5_IJSB_NSA_ILi1024EEENSA_ILi32EEEEEElEEElEEEEEEEESJ_NS5_IJlSB_lEEENS4_8TiledMMAINS4_8MMA_AtomIJNS4_4SM904GMMA6SPARSE29GMMA_64x256x32_F32BF16BF16_SSILNS1D_5MajorE0ELS1G_0ELNS1D_7ScaleInE1ELS1H_1ELNS1D_9SparseSelE0EEEEEENSK_INS5_IJSC_SB_SB_EEENS5_IJSB_NSA_ILi0EEES1M_EEEEENS5_IJNS4_10UnderscoreES1P_S1P_EEEEENS4_23SM90_TMA_LOAD_MULTICASTENS4_14ComposedLayoutINS4_7SwizzleILi3ELi4ELi3EEENS4_25smem_sparse_ptr_flag_bitsILi2ELi16EEENSK_INS5_IJNS5_IJSB_SQ_EEENS5_IJSC_NSA_ILi64EEEEEEEEENS5_IJNS5_IJS1M_SH_EEESN_EEEEEEEvNS4_8identityENS4_13SM90_TMA_LOADENS1T_IS1V_NS4_18smem_ptr_flag_bitsILi16EEENSK_INS5_IJSQ_S1Z_EEENS5_IJS1Z_SB_EEEEEEEvS26_EENS_8epilogue10collective6detail29Sm90TmaWarpSpecializedAdapterINS2G_15DefaultEpilogueIfNS5_IJSB_llEEES2K_NS2F_6thread17LinearCombinationIfLi1EffLNS2L_9ScaleType4KindE0ELNS_15FloatRoundStyleE2EfEENS1_15EpilogueDefaultEEEEEvvEEEEvNT_6ParamsE:
	.zero		1920


//--------------------- SYMBOLS --------------------------

	.type		.nv.reservedSmem.offset0,@object
	.size		.nv.reservedSmem.offset0,0x4
